	.target	sm_90a

	.elftype	@"ET_EXEC"


//--------------------- .note.nv.tkinfo           --------------------------
	.section	.note.nv.tkinfo,"",@"SHT_NOTE"
	.sectionflags	@"SHF_NOTE_NV_TKINFO"
	.tkinfo
        /*0018*/ 	.word	0x00000002
        /*0030*/ 	.string	""
        /*0030*/ 	.string	"ptxas"
        /*0030*/ 	.string	"Cuda compilation tools, release 13.0, V13.0.88"
        /*0030*/ 	.string	"Build cuda_13.0.r13.0/compiler.36424714_0"
        /*0030*/ 	.string	"-arch sm_90a -m 64 "



//--------------------- .note.nv.cuinfo           --------------------------
	.section	.note.nv.cuinfo,"",@"SHT_NOTE"
	.sectionflags	@"SHF_NOTE_NV_CUINFO"
        /*0018*/ 	.short	0x0002
        /*001a*/ 	.short	0x005a
        /*001c*/ 	.short	0x0082
	.zero		2


//--------------------- .nv.info                  --------------------------
	.section	.nv.info,"",@"SHT_CUDA_INFO"
	.align	4


	//----- nvinfo : EIATTR_REGCOUNT
	.align		4
        /*0000*/ 	.byte	0x04, 0x2f
        /*0002*/ 	.short	(.L_12 - .L_11)
	.align		4
.L_11:
        /*0004*/ 	.word	index@(_ZN7cutlass13device_kernelINS_4gemm6kernel13GemmUniversalIN4cute5tupleIJiiiiEEENS1_10collective13CollectiveMmaINS1_37MainloopSm90TmaGmmaWarpSpecializedFP8ILi18ENS5_IJNS4_1CILi1EEESB_SB_EEENS1_35KernelTmaWarpSpecializedCooperativeEEENS5_IJNSA_ILi384EEENSA_ILi8EEENSA_ILi32EEEEEENS_12float_e4m3_tENS5_IJlSB_lEEESJ_SK_NS4_8TiledMMAINS4_8MMA_AtomIJNS4_4SM904GMMA29MMA_64x8x32_F32E4M3E4M3_SS_TNILNSO_7ScaleInE1ELSQ_1EEEEEENS4_6LayoutINS5_IJNSA_ILi2EEESB_SB_EEENS5_IJSB_NSA_ILi0EEESW_EEEEENS5_IJNS4_10UnderscoreESZ_SZ_EEEEENS4_13SM90_TMA_LOADENS4_14ComposedLayoutINS4_7SwizzleILi1ELi4ELi3EEENS4_18smem_ptr_flag_bitsILi8EEENST_INS5_IJSG_SH_EEENS5_IJSH_SB_EEEEEEEvNS4_8identityES12_S1B_vS1C_EENS_8epilogue10collective6detail29Sm90TmaWarpSpecializedAdapterINS1F_15DefaultEpilogueISJ_SK_SK_NS1E_6thread17LinearCombinationISJ_Li1EffLNS1J_9ScaleType4KindE0ELNS_15FloatRoundStyleE2ESJ_EENS1_15EpilogueDefaultEEEEEvvEEEEvNT_6ParamsE)
        /*0008*/ 	.word	0x000000a8


	//----- nvinfo : EIATTR_FRAME_SIZE
	.align		4
.L_12:
        /*000c*/ 	.byte	0x04, 0x11
        /*000e*/ 	.short	(.L_14 - .L_13)
	.align		4
.L_13:
        /*0010*/ 	.word	index@(_ZN7cutlass13device_kernelINS_4gemm6kernel13GemmUniversalIN4cute5tupleIJiiiiEEENS1_10collective13CollectiveMmaINS1_37MainloopSm90TmaGmmaWarpSpecializedFP8ILi18ENS5_IJNS4_1CILi1EEESB_SB_EEENS1_35KernelTmaWarpSpecializedCooperativeEEENS5_IJNSA_ILi384EEENSA_ILi8EEENSA_ILi32EEEEEENS_12float_e4m3_tENS5_IJlSB_lEEESJ_SK_NS4_8TiledMMAINS4_8MMA_AtomIJNS4_4SM904GMMA29MMA_64x8x32_F32E4M3E4M3_SS_TNILNSO_7ScaleInE1ELSQ_1EEEEEENS4_6LayoutINS5_IJNSA_ILi2EEESB_SB_EEENS5_IJSB_NSA_ILi0EEESW_EEEEENS5_IJNS4_10UnderscoreESZ_SZ_EEEEENS4_13SM90_TMA_LOADENS4_14ComposedLayoutINS4_7SwizzleILi1ELi4ELi3EEENS4_18smem_ptr_flag_bitsILi8EEENST_INS5_IJSG_SH_EEENS5_IJSH_SB_EEEEEEEvNS4_8identityES12_S1B_vS1C_EENS_8epilogue10collective6detail29Sm90TmaWarpSpecializedAdapterINS1F_15DefaultEpilogueISJ_SK_SK_NS1E_6thread17LinearCombinationISJ_Li1EffLNS1J_9ScaleType4KindE0ELNS_15FloatRoundStyleE2ESJ_EENS1_15EpilogueDefaultEEEEEvvEEEEvNT_6ParamsE)
        /*0014*/ 	.word	0x00000000


	//----- nvinfo : EIATTR_MIN_STACK_SIZE
	.align		4
.L_14:
        /*0018*/ 	.byte	0x04, 0x12
        /*001a*/ 	.short	(.L_16 - .L_15)
	.align		4
.L_15:
        /*001c*/ 	.word	index@(_ZN7cutlass13device_kernelINS_4gemm6kernel13GemmUniversalIN4cute5tupleIJiiiiEEENS1_10collective13CollectiveMmaINS1_37MainloopSm90TmaGmmaWarpSpecializedFP8ILi18ENS5_IJNS4_1CILi1EEESB_SB_EEENS1_35KernelTmaWarpSpecializedCooperativeEEENS5_IJNSA_ILi384EEENSA_ILi8EEENSA_ILi32EEEEEENS_12float_e4m3_tENS5_IJlSB_lEEESJ_SK_NS4_8TiledMMAINS4_8MMA_AtomIJNS4_4SM904GMMA29MMA_64x8x32_F32E4M3E4M3_SS_TNILNSO_7ScaleInE1ELSQ_1EEEEEENS4_6LayoutINS5_IJNSA_ILi2EEESB_SB_EEENS5_IJSB_NSA_ILi0EEESW_EEEEENS5_IJNS4_10UnderscoreESZ_SZ_EEEEENS4_13SM90_TMA_LOADENS4_14ComposedLayoutINS4_7SwizzleILi1ELi4ELi3EEENS4_18smem_ptr_flag_bitsILi8EEENST_INS5_IJSG_SH_EEENS5_IJSH_SB_EEEEEEEvNS4_8identityES12_S1B_vS1C_EENS_8epilogue10collective6detail29Sm90TmaWarpSpecializedAdapterINS1F_15DefaultEpilogueISJ_SK_SK_NS1E_6thread17LinearCombinationISJ_Li1EffLNS1J_9ScaleType4KindE0ELNS_15FloatRoundStyleE2ESJ_EENS1_15EpilogueDefaultEEEEEvvEEEEvNT_6ParamsE)
        /*0020*/ 	.word	0x00000000
.L_16:


//--------------------- .nv.compat                --------------------------
	.section	.nv.compat,"",@"SHT_CUDA_COMPAT_INFO"
	.align	4
        /*0000*/ 	.byte	0x02, 0x09, 0x01, 0x00, 0x02, 0x02, 0x04, 0x00, 0x02, 0x05, 0x05, 0x00, 0x03, 0x07, 0x01, 0x01
        /*0010*/ 	.byte	0x02, 0x03, 0x01, 0x00, 0x02, 0x06, 0x01, 0x00, 0x04, 0x0b, 0x08, 0x00, 0x00, 0x00, 0x00, 0x00
        /*0020*/ 	.byte	0x00, 0x00, 0x00, 0x00


//--------------------- .nv.info._ZN7cutlass13device_kernelINS_4gemm6kernel13GemmUniversalIN4cute5tupleIJiiiiEEENS1_10collective13CollectiveMmaINS1_37MainloopSm90TmaGmmaWarpSpecializedFP8ILi18ENS5_IJNS4_1CILi1EEESB_SB_EEENS1_35KernelTmaWarpSpecializedCooperativeEEENS5_IJNSA_ILi384EEENSA_ILi8EEENSA_ILi32EEEEEENS_12float_e4m3_tENS5_IJlSB_lEEESJ_SK_NS4_8TiledMMAINS4_8MMA_AtomIJNS4_4SM904GMMA29MMA_64x8x32_F32E4M3E4M3_SS_TNILNSO_7ScaleInE1ELSQ_1EEEEEENS4_6LayoutINS5_IJNSA_ILi2EEESB_SB_EEENS5_IJSB_NSA_ILi0EEESW_EEEEENS5_IJNS4_10UnderscoreESZ_SZ_EEEEENS4_13SM90_TMA_LOADENS4_14ComposedLayoutINS4_7SwizzleILi1ELi4ELi3EEENS4_18smem_ptr_flag_bitsILi8EEENST_INS5_IJSG_SH_EEENS5_IJSH_SB_EEEEEEEvNS4_8identityES12_S1B_vS1C_EENS_8epilogue10collective6detail29Sm90TmaWarpSpecializedAdapterINS1F_15DefaultEpilogueISJ_SK_SK_NS1E_6thread17LinearCombinationISJ_Li1EffLNS1J_9ScaleType4KindE0ELNS_15FloatRoundStyleE2ESJ_EENS1_15EpilogueDefaultEEEEEvvEEEEvNT_6ParamsE --------------------------
	.section	.nv.info._ZN7cutlass13device_kernelINS_4gemm6kernel13GemmUniversalIN4cute5tupleIJiiiiEEENS1_10collective13CollectiveMmaINS1_37MainloopSm90TmaGmmaWarpSpecializedFP8ILi18ENS5_IJNS4_1CILi1EEESB_SB_EEENS1_35KernelTmaWarpSpecializedCooperativeEEENS5_IJNSA_ILi384EEENSA_ILi8EEENSA_ILi32EEEEEENS_12float_e4m3_tENS5_IJlSB_lEEESJ_SK_NS4_8TiledMMAINS4_8MMA_AtomIJNS4_4SM904GMMA29MMA_64x8x32_F32E4M3E4M3_SS_TNILNSO_7ScaleInE1ELSQ_1EEEEEENS4_6LayoutINS5_IJNSA_ILi2EEESB_SB_EEENS5_IJSB_NSA_ILi0EEESW_EEEEENS5_IJNS4_10UnderscoreESZ_SZ_EEEEENS4_13SM90_TMA_LOADENS4_14ComposedLayoutINS4_7SwizzleILi1ELi4ELi3EEENS4_18smem_ptr_flag_bitsILi8EEENST_INS5_IJSG_SH_EEENS5_IJSH_SB_EEEEEEEvNS4_8identityES12_S1B_vS1C_EENS_8epilogue10collective6detail29Sm90TmaWarpSpecializedAdapterINS1F_15DefaultEpilogueISJ_SK_SK_NS1E_6thread17LinearCombinationISJ_Li1EffLNS1J_9ScaleType4KindE0ELNS_15FloatRoundStyleE2ESJ_EENS1_15EpilogueDefaultEEEEEvvEEEEvNT_6ParamsE,"",@"SHT_CUDA_INFO"
	.sectionflags	@""
	.align	4


	//----- nvinfo : EIATTR_CUDA_API_VERSION
	.align		4
        /*0000*/ 	.byte	0x04, 0x37
        /*0002*/ 	.short	(.L_18 - .L_17)
.L_17:
        /*0004*/ 	.word	0x00000082


	//----- nvinfo : EIATTR_KPARAM_INFO
	.align		4
.L_18:
        /*0008*/ 	.byte	0x04, 0x17
        /*000a*/ 	.short	(.L_20 - .L_19)
.L_19:
        /*000c*/ 	.word	0x00000000
        /*0010*/ 	.short	0x0000
        /*0012*/ 	.short	0x0070
        /*0014*/ 	.byte	0x00, 0xf0, 0x01, 0x10


	//----- nvinfo : EIATTR_SPARSE_MMA_MASK
	.align		4
.L_20:
        /*0018*/ 	.byte	0x03, 0x50
        /*001a*/ 	.short	0x0000


	//----- nvinfo : EIATTR_MAXREG_COUNT
	.align		4
        /*001c*/ 	.byte	0x03, 0x1b
        /*001e*/ 	.short	0x00a8


	//----- nvinfo : EIATTR_NUM_BARRIERS
	.align		4
        /*0020*/ 	.byte	0x02, 0x4c
        /*0022*/ 	.byte	0x01
	.zero		1


	//----- nvinfo : EIATTR_MERCURY_ISA_VERSION
	.align		4
        /*0024*/ 	.byte	0x03, 0x5f
        /*0026*/ 	.short	0x0101


	//----- nvinfo : EIATTR_INT_WARP_WIDE_INSTR_OFFSETS
	.align		4
        /*0028*/ 	.byte	0x04, 0x31
        /*002a*/ 	.short	(.L_22 - .L_21)


	//   ....[0]....
.L_21:
        /*002c*/ 	.word	0x00000590


	//   ....[1]....
        /*0030*/ 	.word	0x000005a0


	//   ....[2]....
        /*0034*/ 	.word	0x000006c0


	//----- nvinfo : EIATTR_COOP_GROUP_MASK_REGIDS
	.align		4
.L_22:
        /*0038*/ 	.byte	0x04, 0x29
        /*003a*/ 	.short	(.L_24 - .L_23)


	//   ....[0]....
.L_23:
        /*003c*/ 	.word	0xffffffff


	//   ....[1]....
        /*0040*/ 	.word	0xffffffff


	//   ....[2]....
        /*0044*/ 	.word	0xffffffff


	//   ....[3]....
        /*0048*/ 	.word	0xffffffff


	//   ....[4]....
        /*004c*/ 	.word	0xffffffff


	//----- nvinfo : EIATTR_COOP_GROUP_INSTR_OFFSETS
	.align		4
.L_24:
        /*0050*/ 	.byte	0x04, 0x28
        /*0052*/ 	.short	(.L_26 - .L_25)


	//   ....[0]....
.L_25:
        /*0054*/ 	.word	0x00000060


	//   ....[1]....
        /*0058*/ 	.word	0x00000070


	//   ....[2]....
        /*005c*/ 	.word	0x00000130


	//   ....[3]....
        /*0060*/ 	.word	0x000004b0


	//   ....[4]....
        /*0064*/ 	.word	0x000013a0


	//----- nvinfo : EIATTR_REG_RECONFIG
	.align		4
.L_26:
        /*0068*/ 	.byte	0x01, 0x54
	.zero		2


	//----- nvinfo : EIATTR_MBARRIER_INSTR_OFFSETS
	.align		4
        /*006c*/ 	.byte	0x04, 0x39
        /*006e*/ 	.short	(.L_28 - .L_27)


	//   ....[0]....
.L_27:
        /*0070*/ 	.word	0x00000250
        /*0074*/ 	.word	0x000000ff
        /*0078*/ 	.word	0x00000000
        /*007c*/ 	.short	0x0100
        /*007e*/ 	.byte	0x08
	.zero		1


	//   ....[1]....
        /*0080*/ 	.word	0x00000260
        /*0084*/ 	.word	0x000000ff
        /*0088*/ 	.word	0x00000090
        /*008c*/ 	.short	0x0100
        /*008e*/ 	.byte	0x08
	.zero		1


	//   ....[2]....
        /*0090*/ 	.word	0x00000270
        /*0094*/ 	.word	0x000000ff
        /*0098*/ 	.word	0x00000008
        /*009c*/ 	.short	0x0100
        /*009e*/ 	.byte	0x08
	.zero		1


	//   ....[3]....
        /*00a0*/ 	.word	0x00000280
        /*00a4*/ 	.word	0x000000ff
        /*00a8*/ 	.word	0x00000098
        /*00ac*/ 	.short	0x0100
        /*00ae*/ 	.byte	0x08
	.zero		1


	//   ....[4]....
        /*00b0*/ 	.word	0x00000290
        /*00b4*/ 	.word	0x000000ff
        /*00b8*/ 	.word	0x00000010
        /*00bc*/ 	.short	0x0100
        /*00be*/ 	.byte	0x08
	.zero		1


	//   ....[5]....
        /*00c0*/ 	.word	0x000002a0
        /*00c4*/ 	.word	0x000000ff
        /*00c8*/ 	.word	0x000000a0
        /*00cc*/ 	.short	0x0100
        /*00ce*/ 	.byte	0x08
	.zero		1


	//   ....[6]....
        /*00d0*/ 	.word	0x000002b0
        /*00d4*/ 	.word	0x000000ff
        /*00d8*/ 	.word	0x00000018
        /*00dc*/ 	.short	0x0100
        /*00de*/ 	.byte	0x08
	.zero		1


	//   ....[7]....
        /*00e0*/ 	.word	0x000002c0
        /*00e4*/ 	.word	0x000000ff
        /*00e8*/ 	.word	0x000000a8
        /*00ec*/ 	.short	0x0100
        /*00ee*/ 	.byte	0x08
	.zero		1


	//   ....[8]....
        /*00f0*/ 	.word	0x000002d0
        /*00f4*/ 	.word	0x000000ff
        /*00f8*/ 	.word	0x00000020
        /*00fc*/ 	.short	0x0100
        /*00fe*/ 	.byte	0x08
	.zero		1


	//   ....[9]....
        /*0100*/ 	.word	0x000002e0
        /*0104*/ 	.word	0x000000ff
        /*0108*/ 	.word	0x000000b0
        /*010c*/ 	.short	0x0100
        /*010e*/ 	.byte	0x08
	.zero		1


	//   ....[10]....
        /*0110*/ 	.word	0x000002f0
        /*0114*/ 	.word	0x000000ff
        /*0118*/ 	.word	0x00000028
        /*011c*/ 	.short	0x0100
        /*011e*/ 	.byte	0x08
	.zero		1


	//   ....[11]....
        /*0120*/ 	.word	0x00000300
        /*0124*/ 	.word	0x000000ff
        /*0128*/ 	.word	0x000000b8
        /*012c*/ 	.short	0x0100
        /*012e*/ 	.byte	0x08
	.zero		1


	//   ....[12]....
        /*0130*/ 	.word	0x00000310
        /*0134*/ 	.word	0x000000ff
        /*0138*/ 	.word	0x00000030
        /*013c*/ 	.short	0x0100
        /*013e*/ 	.byte	0x08
	.zero		1


	//   ....[13]....
        /*0140*/ 	.word	0x00000320
        /*0144*/ 	.word	0x000000ff
        /*0148*/ 	.word	0x000000c0
        /*014c*/ 	.short	0x0100
        /*014e*/ 	.byte	0x08
	.zero		1


	//   ....[14]....
        /*0150*/ 	.word	0x00000330
        /*0154*/ 	.word	0x000000ff
        /*0158*/ 	.word	0x00000038
        /*015c*/ 	.short	0x0100
        /*015e*/ 	.byte	0x08
	.zero		1


	//   ....[15]....
        /*0160*/ 	.word	0x00000340
        /*0164*/ 	.word	0x000000ff
        /*0168*/ 	.word	0x000000c8
        /*016c*/ 	.short	0x0100
        /*016e*/ 	.byte	0x08
	.zero		1


	//   ....[16]....
        /*0170*/ 	.word	0x00000350
        /*0174*/ 	.word	0x000000ff
        /*0178*/ 	.word	0x00000040
        /*017c*/ 	.short	0x0100
        /*017e*/ 	.byte	0x08
	.zero		1


	//   ....[17]....
        /*0180*/ 	.word	0x00000360
        /*0184*/ 	.word	0x000000ff
        /*0188*/ 	.word	0x000000d0
        /*018c*/ 	.short	0x0100
        /*018e*/ 	.byte	0x08
	.zero		1


	//   ....[18]....
        /*0190*/ 	.word	0x00000370
        /*0194*/ 	.word	0x000000ff
        /*0198*/ 	.word	0x00000048
        /*019c*/ 	.short	0x0100
        /*019e*/ 	.byte	0x08
	.zero		1


	//   ....[19]....
        /*01a0*/ 	.word	0x00000380
        /*01a4*/ 	.word	0x000000ff
        /*01a8*/ 	.word	0x000000d8
        /*01ac*/ 	.short	0x0100
        /*01ae*/ 	.byte	0x08
	.zero		1


	//   ....[20]....
        /*01b0*/ 	.word	0x00000390
        /*01b4*/ 	.word	0x000000ff
        /*01b8*/ 	.word	0x00000050
        /*01bc*/ 	.short	0x0100
        /*01be*/ 	.byte	0x08
	.zero		1


	//   ....[21]....
        /*01c0*/ 	.word	0x000003a0
        /*01c4*/ 	.word	0x000000ff
        /*01c8*/ 	.word	0x000000e0
        /*01cc*/ 	.short	0x0100
        /*01ce*/ 	.byte	0x08
	.zero		1


	//   ....[22]....
        /*01d0*/ 	.word	0x000003b0
        /*01d4*/ 	.word	0x000000ff
        /*01d8*/ 	.word	0x00000058
        /*01dc*/ 	.short	0x0100
        /*01de*/ 	.byte	0x08
	.zero		1


	//   ....[23]....
        /*01e0*/ 	.word	0x000003c0
        /*01e4*/ 	.word	0x000000ff
        /*01e8*/ 	.word	0x000000e8
        /*01ec*/ 	.short	0x0100
        /*01ee*/ 	.byte	0x08
	.zero		1


	//   ....[24]....
        /*01f0*/ 	.word	0x000003d0
        /*01f4*/ 	.word	0x000000ff
        /*01f8*/ 	.word	0x00000060
        /*01fc*/ 	.short	0x0100
        /*01fe*/ 	.byte	0x08
	.zero		1


	//   ....[25]....
        /*0200*/ 	.word	0x000003e0
        /*0204*/ 	.word	0x000000ff
        /*0208*/ 	.word	0x000000f0
        /*020c*/ 	.short	0x0100
        /*020e*/ 	.byte	0x08
	.zero		1


	//   ....[26]....
        /*0210*/ 	.word	0x000003f0
        /*0214*/ 	.word	0x000000ff
        /*0218*/ 	.word	0x00000068
        /*021c*/ 	.short	0x0100
        /*021e*/ 	.byte	0x08
	.zero		1


	//   ....[27]....
        /*0220*/ 	.word	0x00000400
        /*0224*/ 	.word	0x000000ff
        /*0228*/ 	.word	0x000000f8
        /*022c*/ 	.short	0x0100
        /*022e*/ 	.byte	0x08
	.zero		1


	//   ....[28]....
        /*0230*/ 	.word	0x00000410
        /*0234*/ 	.word	0x000000ff
        /*0238*/ 	.word	0x00000070
        /*023c*/ 	.short	0x0100
        /*023e*/ 	.byte	0x08
	.zero		1


	//   ....[29]....
        /*0240*/ 	.word	0x00000420
        /*0244*/ 	.word	0x000000ff
        /*0248*/ 	.word	0x00000100
        /*024c*/ 	.short	0x0100
        /*024e*/ 	.byte	0x08
	.zero		1


	//   ....[30]....
        /*0250*/ 	.word	0x00000430
        /*0254*/ 	.word	0x000000ff
        /*0258*/ 	.word	0x00000078
        /*025c*/ 	.short	0x0100
        /*025e*/ 	.byte	0x08
	.zero		1


	//   ....[31]....
        /*0260*/ 	.word	0x00000440
        /*0264*/ 	.word	0x000000ff
        /*0268*/ 	.word	0x00000108
        /*026c*/ 	.short	0x0100
        /*026e*/ 	.byte	0x08
	.zero		1


	//   ....[32]....
        /*0270*/ 	.word	0x00000450
        /*0274*/ 	.word	0x000000ff
        /*0278*/ 	.word	0x00000080
        /*027c*/ 	.short	0x0100
        /*027e*/ 	.byte	0x08
	.zero		1


	//   ....[33]....
        /*0280*/ 	.word	0x00000460
        /*0284*/ 	.word	0x000000ff
        /*0288*/ 	.word	0x00000110
        /*028c*/ 	.short	0x0100
        /*028e*/ 	.byte	0x08
	.zero		1


	//   ....[34]....
        /*0290*/ 	.word	0x00000470
        /*0294*/ 	.word	0x000000ff
        /*0298*/ 	.word	0x00000088
        /*029c*/ 	.short	0x0100
        /*029e*/ 	.byte	0x08
	.zero		1


	//   ....[35]....
        /*02a0*/ 	.word	0x00000480
        /*02a4*/ 	.word	0x000000ff
        /*02a8*/ 	.word	0x00000118
        /*02ac*/ 	.short	0x0100
        /*02ae*/ 	.byte	0x08
	.zero		1


	//   ....[36]....
        /*02b0*/ 	.word	0x00000740
        /*02b4*/ 	.word	0x000000ff
        /*02b8*/ 	.word	0x00000130
        /*02bc*/ 	.short	0x0100
        /*02be*/ 	.byte	0x08
	.zero		1


	//   ....[37]....
        /*02c0*/ 	.word	0x000007a0
        /*02c4*/ 	.word	0x000000ff
        /*02c8*/ 	.word	0x00000138
        /*02cc*/ 	.short	0x0100
        /*02ce*/ 	.byte	0x08
	.zero		1


	//   ....[38]....
        /*02d0*/ 	.word	0x00001620
        /*02d4*/ 	.word	0x000000ff
        /*02d8*/ 	.word	0x00000000
        /*02dc*/ 	.short	0x010a
        /*02de*/ 	.byte	0x06
	.zero		1


	//   ....[39]....
        /*02e0*/ 	.word	0x00001660
        /*02e4*/ 	.word	0x000000ff
        /*02e8*/ 	.word	0x00000000
        /*02ec*/ 	.short	0x010a
        /*02ee*/ 	.byte	0x06
	.zero		1


	//   ....[40]....
        /*02f0*/ 	.word	0x00001aa0
        /*02f4*/ 	.word	0x000000ff
        /*02f8*/ 	.word	0x00000000
        /*02fc*/ 	.short	0x010a
        /*02fe*/ 	.byte	0x10
	.zero		1


	//   ....[41]....
        /*0300*/ 	.word	0x00001ae0
        /*0304*/ 	.word	0x000000ff
        /*0308*/ 	.word	0x00000000
        /*030c*/ 	.short	0x010a
        /*030e*/ 	.byte	0x10
	.zero		1


	//   ....[42]....
        /*0310*/ 	.word	0x00001df0
        /*0314*/ 	.word	0x000000ff
        /*0318*/ 	.word	0x00000000
        /*031c*/ 	.short	0x0101
        /*031e*/ 	.byte	0x08
	.zero		1


	//   ....[43]....
        /*0320*/ 	.word	0x000020e0
        /*0324*/ 	.word	0x000000ff
        /*0328*/ 	.word	0x00000000
        /*032c*/ 	.short	0x0101
        /*032e*/ 	.byte	0x08
	.zero		1


	//   ....[44]....
        /*0330*/ 	.word	0x00004690
        /*0334*/ 	.word	0x00000014
        /*0338*/ 	.word	0x00000090
        /*033c*/ 	.short	0x010a
        /*033e*/ 	.byte	0x3f
	.zero		1


	//   ....[45]....
        /*0340*/ 	.word	0x00004a20
        /*0344*/ 	.word	0x00000005
        /*0348*/ 	.word	0x00000138
        /*034c*/ 	.short	0x0101
        /*034e*/ 	.byte	0x3f
	.zero		1


	//   ....[46]....
        /*0350*/ 	.word	0x00005160
        /*0354*/ 	.word	0x00000005
        /*0358*/ 	.word	0x00000000
        /*035c*/ 	.short	0x010a
        /*035e*/ 	.byte	0x3f
	.zero		1


	//   ....[47]....
        /*0360*/ 	.word	0x000051e0
        /*0364*/ 	.word	0x00000007
        /*0368*/ 	.word	0x00000000
        /*036c*/ 	.short	0x010a
        /*036e*/ 	.byte	0x3f
	.zero		1


	//   ....[48]....
        /*0370*/ 	.word	0x00005270
        /*0374*/ 	.word	0x00000006
        /*0378*/ 	.word	0x00000000
        /*037c*/ 	.short	0x010a
        /*037e*/ 	.byte	0x3f
	.zero		1


	//   ....[49]....
        /*0380*/ 	.word	0x00005300
        /*0384*/ 	.word	0x00000009
        /*0388*/ 	.word	0x00000000
        /*038c*/ 	.short	0x010a
        /*038e*/ 	.byte	0x3f
	.zero		1


	//   ....[50]....
        /*0390*/ 	.word	0x00005390
        /*0394*/ 	.word	0x00000006
        /*0398*/ 	.word	0x00000000
        /*039c*/ 	.short	0x010a
        /*039e*/ 	.byte	0x3f
	.zero		1


	//   ....[51]....
        /*03a0*/ 	.word	0x00005420
        /*03a4*/ 	.word	0x00000009
        /*03a8*/ 	.word	0x00000000
        /*03ac*/ 	.short	0x010a
        /*03ae*/ 	.byte	0x3f
	.zero		1


	//   ....[52]....
        /*03b0*/ 	.word	0x000054b0
        /*03b4*/ 	.word	0x00000006
        /*03b8*/ 	.word	0x00000000
        /*03bc*/ 	.short	0x010a
        /*03be*/ 	.byte	0x3f
	.zero		1


	//   ....[53]....
        /*03c0*/ 	.word	0x00005540
        /*03c4*/ 	.word	0x00000009
        /*03c8*/ 	.word	0x00000000
        /*03cc*/ 	.short	0x010a
        /*03ce*/ 	.byte	0x3f
	.zero		1


	//   ....[54]....
        /*03d0*/ 	.word	0x000055d0
        /*03d4*/ 	.word	0x00000006
        /*03d8*/ 	.word	0x00000000
        /*03dc*/ 	.short	0x010a
        /*03de*/ 	.byte	0x3f
	.zero		1


	//   ....[55]....
        /*03e0*/ 	.word	0x00005660
        /*03e4*/ 	.word	0x00000009
        /*03e8*/ 	.word	0x00000000
        /*03ec*/ 	.short	0x010a
        /*03ee*/ 	.byte	0x3f
	.zero		1


	//   ....[56]....
        /*03f0*/ 	.word	0x000056f0
        /*03f4*/ 	.word	0x00000006
        /*03f8*/ 	.word	0x00000000
        /*03fc*/ 	.short	0x010a
        /*03fe*/ 	.byte	0x3f
	.zero		1


	//   ....[57]....
        /*0400*/ 	.word	0x00005780
        /*0404*/ 	.word	0x00000009
        /*0408*/ 	.word	0x00000000
        /*040c*/ 	.short	0x010a
        /*040e*/ 	.byte	0x3f
	.zero		1


	//   ....[58]....
        /*0410*/ 	.word	0x00005810
        /*0414*/ 	.word	0x00000006
        /*0418*/ 	.word	0x00000000
        /*041c*/ 	.short	0x010a
        /*041e*/ 	.byte	0x3f
	.zero		1


	//   ....[59]....
        /*0420*/ 	.word	0x000058a0
        /*0424*/ 	.word	0x00000009
        /*0428*/ 	.word	0x00000000
        /*042c*/ 	.short	0x010a
        /*042e*/ 	.byte	0x3f
	.zero		1


	//   ....[60]....
        /*0430*/ 	.word	0x00005930
        /*0434*/ 	.word	0x00000006
        /*0438*/ 	.word	0x00000000
        /*043c*/ 	.short	0x010a
        /*043e*/ 	.byte	0x3f
	.zero		1


	//   ....[61]....
        /*0440*/ 	.word	0x000059c0
        /*0444*/ 	.word	0x00000009
        /*0448*/ 	.word	0x00000000
        /*044c*/ 	.short	0x010a
        /*044e*/ 	.byte	0x3f
	.zero		1


	//   ....[62]....
        /*0450*/ 	.word	0x00005a50
        /*0454*/ 	.word	0x00000006
        /*0458*/ 	.word	0x00000000
        /*045c*/ 	.short	0x010a
        /*045e*/ 	.byte	0x3f
	.zero		1


	//   ....[63]....
        /*0460*/ 	.word	0x00005ae0
        /*0464*/ 	.word	0x00000003
        /*0468*/ 	.word	0x00000000
        /*046c*/ 	.short	0x010a
        /*046e*/ 	.byte	0x3f
	.zero		1


	//   ....[64]....
        /*0470*/ 	.word	0x00005b50
        /*0474*/ 	.word	0x00000003
        /*0478*/ 	.word	0x00000000
        /*047c*/ 	.short	0x010a
        /*047e*/ 	.byte	0x3f
	.zero		1


	//   ....[65]....
        /*0480*/ 	.word	0x00005bb0
        /*0484*/ 	.word	0x00000012
        /*0488*/ 	.word	0x00000000
        /*048c*/ 	.short	0x010a
        /*048e*/ 	.byte	0x3f
	.zero		1


	//   ....[66]....
        /*0490*/ 	.word	0x00005c80
        /*0494*/ 	.word	0x00000014
        /*0498*/ 	.word	0x00000090
        /*049c*/ 	.short	0x010a
        /*049e*/ 	.byte	0x3f
	.zero		1


	//   ....[67]....
        /*04a0*/ 	.word	0x00005d60
        /*04a4*/ 	.word	0x00000005
        /*04a8*/ 	.word	0x00000000
        /*04ac*/ 	.short	0x010a
        /*04ae*/ 	.byte	0x3f
	.zero		1


	//   ....[68]....
        /*04b0*/ 	.word	0x00005db0
        /*04b4*/ 	.word	0x00000007
        /*04b8*/ 	.word	0x00000000
        /*04bc*/ 	.short	0x010a
        /*04be*/ 	.byte	0x3f
	.zero		1


	//   ....[69]....
        /*04c0*/ 	.word	0x00005e00
        /*04c4*/ 	.word	0x00000006
        /*04c8*/ 	.word	0x00000000
        /*04cc*/ 	.short	0x010a
        /*04ce*/ 	.byte	0x3f
	.zero		1


	//   ....[70]....
        /*04d0*/ 	.word	0x00005e50
        /*04d4*/ 	.word	0x00000009
        /*04d8*/ 	.word	0x00000000
        /*04dc*/ 	.short	0x010a
        /*04de*/ 	.byte	0x3f
	.zero		1


	//   ....[71]....
        /*04e0*/ 	.word	0x00005ea0
        /*04e4*/ 	.word	0x00000006
        /*04e8*/ 	.word	0x00000000
        /*04ec*/ 	.short	0x010a
        /*04ee*/ 	.byte	0x3f
	.zero		1


	//   ....[72]....
        /*04f0*/ 	.word	0x00005ef0
        /*04f4*/ 	.word	0x00000009
        /*04f8*/ 	.word	0x00000000
        /*04fc*/ 	.short	0x010a
        /*04fe*/ 	.byte	0x3f
	.zero		1


	//   ....[73]....
        /*0500*/ 	.word	0x00005f40
        /*0504*/ 	.word	0x00000006
        /*0508*/ 	.word	0x00000000
        /*050c*/ 	.short	0x010a
        /*050e*/ 	.byte	0x3f
	.zero		1


	//   ....[74]....
        /*0510*/ 	.word	0x00005f90
        /*0514*/ 	.word	0x00000009
        /*0518*/ 	.word	0x00000000
        /*051c*/ 	.short	0x010a
        /*051e*/ 	.byte	0x3f
	.zero		1


	//   ....[75]....
        /*0520*/ 	.word	0x00005fe0
        /*0524*/ 	.word	0x00000006
        /*0528*/ 	.word	0x00000000
        /*052c*/ 	.short	0x010a
        /*052e*/ 	.byte	0x3f
	.zero		1


	//   ....[76]....
        /*0530*/ 	.word	0x00006030
        /*0534*/ 	.word	0x00000009
        /*0538*/ 	.word	0x00000000
        /*053c*/ 	.short	0x010a
        /*053e*/ 	.byte	0x3f
	.zero		1


	//   ....[77]....
        /*0540*/ 	.word	0x00006080
        /*0544*/ 	.word	0x00000006
        /*0548*/ 	.word	0x00000000
        /*054c*/ 	.short	0x010a
        /*054e*/ 	.byte	0x3f
	.zero		1


	//   ....[78]....
        /*0550*/ 	.word	0x000060d0
        /*0554*/ 	.word	0x00000009
        /*0558*/ 	.word	0x00000000
        /*055c*/ 	.short	0x010a
        /*055e*/ 	.byte	0x3f
	.zero		1


	//   ....[79]....
        /*0560*/ 	.word	0x00006120
        /*0564*/ 	.word	0x00000006
        /*0568*/ 	.word	0x00000000
        /*056c*/ 	.short	0x010a
        /*056e*/ 	.byte	0x3f
	.zero		1


	//   ....[80]....
        /*0570*/ 	.word	0x00006170
        /*0574*/ 	.word	0x00000009
        /*0578*/ 	.word	0x00000000
        /*057c*/ 	.short	0x010a
        /*057e*/ 	.byte	0x3f
	.zero		1


	//   ....[81]....
        /*0580*/ 	.word	0x000061c0
        /*0584*/ 	.word	0x00000006
        /*0588*/ 	.word	0x00000000
        /*058c*/ 	.short	0x010a
        /*058e*/ 	.byte	0x3f
	.zero		1


	//   ....[82]....
        /*0590*/ 	.word	0x00006210
        /*0594*/ 	.word	0x00000009
        /*0598*/ 	.word	0x00000000
        /*059c*/ 	.short	0x010a
        /*059e*/ 	.byte	0x3f
	.zero		1


	//   ....[83]....
        /*05a0*/ 	.word	0x00006260
        /*05a4*/ 	.word	0x00000006
        /*05a8*/ 	.word	0x00000000
        /*05ac*/ 	.short	0x010a
        /*05ae*/ 	.byte	0x3f
	.zero		1


	//----- nvinfo : EIATTR_NUM_MBARRIERS
	.align		4
.L_28:
        /*05b0*/ 	.byte	0x03, 0x38
        /*05b2*/ 	.short	0x0026


	//----- nvinfo : EIATTR_EXIT_INSTR_OFFSETS
	.align		4
        /*05b4*/ 	.byte	0x04, 0x1c
        /*05b6*/ 	.short	(.L_30 - .L_29)


	//   ....[0]....
.L_29:
        /*05b8*/ 	.word	0x00000840


	//   ....[1]....
        /*05bc*/ 	.word	0x000010e0


	//   ....[2]....
        /*05c0*/ 	.word	0x00003d80


	//   ....[3]....
        /*05c4*/ 	.word	0x000043a0


	//   ....[4]....
        /*05c8*/ 	.word	0x00005b30


	//----- nvinfo : EIATTR_MAX_THREADS
	.align		4
.L_30:
        /*05cc*/ 	.byte	0x04, 0x05
        /*05ce*/ 	.short	(.L_32 - .L_31)
.L_31:
        /*05d0*/ 	.word	0x00000180
        /*05d4*/ 	.word	0x00000001
        /*05d8*/ 	.word	0x00000001


	//----- nvinfo : EIATTR_CRS_STACK_SIZE
	.align		4
.L_32:
        /*05dc*/ 	.byte	0x04, 0x1e
        /*05de*/ 	.short	(.L_34 - .L_33)
.L_33:
        /*05e0*/ 	.word	0x00000000


	//----- nvinfo : EIATTR_CBANK_PARAM_SIZE
	.align		4
.L_34:
        /*05e4*/ 	.byte	0x03, 0x19
        /*05e6*/ 	.short	0x0470


	//----- nvinfo : EIATTR_PARAM_CBANK
	.align		4
        /*05e8*/ 	.byte	0x04, 0x0a
        /*05ea*/ 	.short	(.L_36 - .L_35)
	.align		4
.L_35:
        /*05ec*/ 	.word	index@(.nv.constant0._ZN7cutlass13device_kernelINS_4gemm6kernel13GemmUniversalIN4cute5tupleIJiiiiEEENS1_10collective13CollectiveMmaINS1_37MainloopSm90TmaGmmaWarpSpecializedFP8ILi18ENS5_IJNS4_1CILi1EEESB_SB_EEENS1_35KernelTmaWarpSpecializedCooperativeEEENS5_IJNSA_ILi384EEENSA_ILi8EEENSA_ILi32EEEEEENS_12float_e4m3_tENS5_IJlSB_lEEESJ_SK_NS4_8TiledMMAINS4_8MMA_AtomIJNS4_4SM904GMMA29MMA_64x8x32_F32E4M3E4M3_SS_TNILNSO_7ScaleInE1ELSQ_1EEEEEENS4_6LayoutINS5_IJNSA_ILi2EEESB_SB_EEENS5_IJSB_NSA_ILi0EEESW_EEEEENS5_IJNS4_10UnderscoreESZ_SZ_EEEEENS4_13SM90_TMA_LOADENS4_14ComposedLayoutINS4_7SwizzleILi1ELi4ELi3EEENS4_18smem_ptr_flag_bitsILi8EEENST_INS5_IJSG_SH_EEENS5_IJSH_SB_EEEEEEEvNS4_8identityES12_S1B_vS1C_EENS_8epilogue10collective6detail29Sm90TmaWarpSpecializedAdapterINS1F_15DefaultEpilogueISJ_SK_SK_NS1E_6thread17LinearCombinationISJ_Li1EffLNS1J_9ScaleType4KindE0ELNS_15FloatRoundStyleE2ESJ_EENS1_15EpilogueDefaultEEEEEvvEEEEvNT_6ParamsE)
        /*05f0*/ 	.short	0x0210
        /*05f2*/ 	.short	0x0470


	//----- nvinfo : EIATTR_SW_WAR
	.align		4
.L_36:
        /*05f4*/ 	.byte	0x04, 0x36
        /*05f6*/ 	.short	(.L_38 - .L_37)
.L_37:
        /*05f8*/ 	.word	0x00000008
.L_38:


//--------------------- .nv.callgraph             --------------------------
	.section	.nv.callgraph,"",@"SHT_CUDA_CALLGRAPH"
	.align	4
	.sectionentsize	8
	.align		4
        /*0000*/ 	.word	0x00000000
	.align		4
        /*0004*/ 	.word	0xffffffff
	.align		4
        /*0008*/ 	.word	0x00000000
	.align		4
        /*000c*/ 	.word	0xfffffffe
	.align		4
        /*0010*/ 	.word	0x00000000
	.align		4
        /*0014*/ 	.word	0xfffffffd
	.align		4
        /*0018*/ 	.word	0x00000000
	.align		4
        /*001c*/ 	.word	0xfffffffc


//--------------------- .nv.constant4             --------------------------
	.section	.nv.constant4,"a",@progbits
	.align	8
	.align		8
.nv.constant4:
        /*0000*/ 	.dword	_ZN39_INTERNAL_dec4bb8c_4_k_cu_1738e496_83404cuda3std3__45__cpo5beginE
	.align		8
        /*0008*/ 	.dword	_ZN39_INTERNAL_dec4bb8c_4_k_cu_1738e496_83404cuda3std3__45__cpo3endE
	.align		8
        /*0010*/ 	.dword	_ZN39_INTERNAL_dec4bb8c_4_k_cu_1738e496_83404cuda3std3__45__cpo6cbeginE
	.align		8
        /*0018*/ 	.dword	_ZN39_INTERNAL_dec4bb8c_4_k_cu_1738e496_83404cuda3std3__45__cpo4cendE
	.align		8
        /*0020*/ 	.dword	_ZN39_INTERNAL_dec4bb8c_4_k_cu_1738e496_83404cuda3std3__441_GLOBAL__N__dec4bb8c_4_k_cu_1738e496_83406ignoreE
	.align		8
        /*0028*/ 	.dword	_ZN39_INTERNAL_dec4bb8c_4_k_cu_1738e496_83404cuda3std3__419piecewise_constructE
	.align		8
        /*0030*/ 	.dword	_ZN39_INTERNAL_dec4bb8c_4_k_cu_1738e496_83404cuda3std3__48in_placeE
	.align		8
        /*0038*/ 	.dword	_ZN39_INTERNAL_dec4bb8c_4_k_cu_1738e496_83404cuda3std6ranges3__45__cpo4swapE
	.align		8
        /*0040*/ 	.dword	_ZN39_INTERNAL_dec4bb8c_4_k_cu_1738e496_83404cuda3std6ranges3__45__cpo9iter_moveE
	.align		8
        /*0048*/ 	.dword	_ZN39_INTERNAL_dec4bb8c_4_k_cu_1738e496_83404cute7productE
	.align		8
        /*0050*/ 	.dword	_ZN39_INTERNAL_dec4bb8c_4_k_cu_1738e496_83404cute1_E


//--------------------- .text._ZN7cutlass13device_kernelINS_4gemm6kernel13GemmUniversalIN4cute5tupleIJiiiiEEENS1_10collective13CollectiveMmaINS1_37MainloopSm90TmaGmmaWarpSpecializedFP8ILi18ENS5_IJNS4_1CILi1EEESB_SB_EEENS1_35KernelTmaWarpSpecializedCooperativeEEENS5_IJNSA_ILi384EEENSA_ILi8EEENSA_ILi32EEEEEENS_12float_e4m3_tENS5_IJlSB_lEEESJ_SK_NS4_8TiledMMAINS4_8MMA_AtomIJNS4_4SM904GMMA29MMA_64x8x32_F32E4M3E4M3_SS_TNILNSO_7ScaleInE1ELSQ_1EEEEEENS4_6LayoutINS5_IJNSA_ILi2EEESB_SB_EEENS5_IJSB_NSA_ILi0EEESW_EEEEENS5_IJNS4_10UnderscoreESZ_SZ_EEEEENS4_13SM90_TMA_LOADENS4_14ComposedLayoutINS4_7SwizzleILi1ELi4ELi3EEENS4_18smem_ptr_flag_bitsILi8EEENST_INS5_IJSG_SH_EEENS5_IJSH_SB_EEEEEEEvNS4_8identityES12_S1B_vS1C_EENS_8epilogue10collective6detail29Sm90TmaWarpSpecializedAdapterINS1F_15DefaultEpilogueISJ_SK_SK_NS1E_6thread17LinearCombinationISJ_Li1EffLNS1J_9ScaleType4KindE0ELNS_15FloatRoundStyleE2ESJ_EENS1_15EpilogueDefaultEEEEEvvEEEEvNT_6ParamsE --------------------------
	.section	.text._ZN7cutlass13device_kernelINS_4gemm6kernel13GemmUniversalIN4cute5tupleIJiiiiEEENS1_10collective13CollectiveMmaINS1_37MainloopSm90TmaGmmaWarpSpecializedFP8ILi18ENS5_IJNS4_1CILi1EEESB_SB_EEENS1_35KernelTmaWarpSpecializedCooperativeEEENS5_IJNSA_ILi384EEENSA_ILi8EEENSA_ILi32EEEEEENS_12float_e4m3_tENS5_IJlSB_lEEESJ_SK_NS4_8TiledMMAINS4_8MMA_AtomIJNS4_4SM904GMMA29MMA_64x8x32_F32E4M3E4M3_SS_TNILNSO_7ScaleInE1ELSQ_1EEEEEENS4_6LayoutINS5_IJNSA_ILi2EEESB_SB_EEENS5_IJSB_NSA_ILi0EEESW_EEEEENS5_IJNS4_10UnderscoreESZ_SZ_EEEEENS4_13SM90_TMA_LOADENS4_14ComposedLayoutINS4_7SwizzleILi1ELi4ELi3EEENS4_18smem_ptr_flag_bitsILi8EEENST_INS5_IJSG_SH_EEENS5_IJSH_SB_EEEEEEEvNS4_8identityES12_S1B_vS1C_EENS_8epilogue10collective6detail29Sm90TmaWarpSpecializedAdapterINS1F_15DefaultEpilogueISJ_SK_SK_NS1E_6thread17LinearCombinationISJ_Li1EffLNS1J_9ScaleType4KindE0ELNS_15FloatRoundStyleE2ESJ_EENS1_15EpilogueDefaultEEEEEvvEEEEvNT_6ParamsE,"ax",@progbits
	.align	128
.text._ZN7cutlass13device_kernelINS_4gemm6kernel13GemmUniversalIN4cute5tupleIJiiiiEEENS1_10collective13CollectiveMmaINS1_37MainloopSm90TmaGmmaWarpSpecializedFP8ILi18ENS5_IJNS4_1CILi1EEESB_SB_EEENS1_35KernelTmaWarpSpecializedCooperativeEEENS5_IJNSA_ILi384EEENSA_ILi8EEENSA_ILi32EEEEEENS_12float_e4m3_tENS5_IJlSB_lEEESJ_SK_NS4_8TiledMMAINS4_8MMA_AtomIJNS4_4SM904GMMA29MMA_64x8x32_F32E4M3E4M3_SS_TNILNSO_7ScaleInE1ELSQ_1EEEEEENS4_6LayoutINS5_IJNSA_ILi2EEESB_SB_EEENS5_IJSB_NSA_ILi0EEESW_EEEEENS5_IJNS4_10UnderscoreESZ_SZ_EEEEENS4_13SM90_TMA_LOADENS4_14ComposedLayoutINS4_7SwizzleILi1ELi4ELi3EEENS4_18smem_ptr_flag_bitsILi8EEENST_INS5_IJSG_SH_EEENS5_IJSH_SB_EEEEEEEvNS4_8identityES12_S1B_vS1C_EENS_8epilogue10collective6detail29Sm90TmaWarpSpecializedAdapterINS1F_15DefaultEpilogueISJ_SK_SK_NS1E_6thread17LinearCombinationISJ_Li1EffLNS1J_9ScaleType4KindE0ELNS_15FloatRoundStyleE2ESJ_EENS1_15EpilogueDefaultEEEEEvvEEEEvNT_6ParamsE:
        .type           _ZN7cutlass13device_kernelINS_4gemm6kernel13GemmUniversalIN4cute5tupleIJiiiiEEENS1_10collective13CollectiveMmaINS1_37MainloopSm90TmaGmmaWarpSpecializedFP8ILi18ENS5_IJNS4_1CILi1EEESB_SB_EEENS1_35KernelTmaWarpSpecializedCooperativeEEENS5_IJNSA_ILi384EEENSA_ILi8EEENSA_ILi32EEEEEENS_12float_e4m3_tENS5_IJlSB_lEEESJ_SK_NS4_8TiledMMAINS4_8MMA_AtomIJNS4_4SM904GMMA29MMA_64x8x32_F32E4M3E4M3_SS_TNILNSO_7ScaleInE1ELSQ_1EEEEEENS4_6LayoutINS5_IJNSA_ILi2EEESB_SB_EEENS5_IJSB_NSA_ILi0EEESW_EEEEENS5_IJNS4_10UnderscoreESZ_SZ_EEEEENS4_13SM90_TMA_LOADENS4_14ComposedLayoutINS4_7SwizzleILi1ELi4ELi3EEENS4_18smem_ptr_flag_bitsILi8EEENST_INS5_IJSG_SH_EEENS5_IJSH_SB_EEEEEEEvNS4_8identityES12_S1B_vS1C_EENS_8epilogue10collective6detail29Sm90TmaWarpSpecializedAdapterINS1F_15DefaultEpilogueISJ_SK_SK_NS1E_6thread17LinearCombinationISJ_Li1EffLNS1J_9ScaleType4KindE0ELNS_15FloatRoundStyleE2ESJ_EENS1_15EpilogueDefaultEEEEEvvEEEEvNT_6ParamsE,@function
        .size           _ZN7cutlass13device_kernelINS_4gemm6kernel13GemmUniversalIN4cute5tupleIJiiiiEEENS1_10collective13CollectiveMmaINS1_37MainloopSm90TmaGmmaWarpSpecializedFP8ILi18ENS5_IJNS4_1CILi1EEESB_SB_EEENS1_35KernelTmaWarpSpecializedCooperativeEEENS5_IJNSA_ILi384EEENSA_ILi8EEENSA_ILi32EEEEEENS_12float_e4m3_tENS5_IJlSB_lEEESJ_SK_NS4_8TiledMMAINS4_8MMA_AtomIJNS4_4SM904GMMA29MMA_64x8x32_F32E4M3E4M3_SS_TNILNSO_7ScaleInE1ELSQ_1EEEEEENS4_6LayoutINS5_IJNSA_ILi2EEESB_SB_EEENS5_IJSB_NSA_ILi0EEESW_EEEEENS5_IJNS4_10UnderscoreESZ_SZ_EEEEENS4_13SM90_TMA_LOADENS4_14ComposedLayoutINS4_7SwizzleILi1ELi4ELi3EEENS4_18smem_ptr_flag_bitsILi8EEENST_INS5_IJSG_SH_EEENS5_IJSH_SB_EEEEEEEvNS4_8identityES12_S1B_vS1C_EENS_8epilogue10collective6detail29Sm90TmaWarpSpecializedAdapterINS1F_15DefaultEpilogueISJ_SK_SK_NS1E_6thread17LinearCombinationISJ_Li1EffLNS1J_9ScaleType4KindE0ELNS_15FloatRoundStyleE2ESJ_EENS1_15EpilogueDefaultEEEEEvvEEEEvNT_6ParamsE,(.L_x_104 - _ZN7cutlass13device_kernelINS_4gemm6kernel13GemmUniversalIN4cute5tupleIJiiiiEEENS1_10collective13CollectiveMmaINS1_37MainloopSm90TmaGmmaWarpSpecializedFP8ILi18ENS5_IJNS4_1CILi1EEESB_SB_EEENS1_35KernelTmaWarpSpecializedCooperativeEEENS5_IJNSA_ILi384EEENSA_ILi8EEENSA_ILi32EEEEEENS_12float_e4m3_tENS5_IJlSB_lEEESJ_SK_NS4_8TiledMMAINS4_8MMA_AtomIJNS4_4SM904GMMA29MMA_64x8x32_F32E4M3E4M3_SS_TNILNSO_7ScaleInE1ELSQ_1EEEEEENS4_6LayoutINS5_IJNSA_ILi2EEESB_SB_EEENS5_IJSB_NSA_ILi0EEESW_EEEEENS5_IJNS4_10UnderscoreESZ_SZ_EEEEENS4_13SM90_TMA_LOADENS4_14ComposedLayoutINS4_7SwizzleILi1ELi4ELi3EEENS4_18smem_ptr_flag_bitsILi8EEENST_INS5_IJSG_SH_EEENS5_IJSH_SB_EEEEEEEvNS4_8identityES12_S1B_vS1C_EENS_8epilogue10collective6detail29Sm90TmaWarpSpecializedAdapterINS1F_15DefaultEpilogueISJ_SK_SK_NS1E_6thread17LinearCombinationISJ_Li1EffLNS1J_9ScaleType4KindE0ELNS_15FloatRoundStyleE2ESJ_EENS1_15EpilogueDefaultEEEEEvvEEEEvNT_6ParamsE)
        .other          _ZN7cutlass13device_kernelINS_4gemm6kernel13GemmUniversalIN4cute5tupleIJiiiiEEENS1_10collective13CollectiveMmaINS1_37MainloopSm90TmaGmmaWarpSpecializedFP8ILi18ENS5_IJNS4_1CILi1EEESB_SB_EEENS1_35KernelTmaWarpSpecializedCooperativeEEENS5_IJNSA_ILi384EEENSA_ILi8EEENSA_ILi32EEEEEENS_12float_e4m3_tENS5_IJlSB_lEEESJ_SK_NS4_8TiledMMAINS4_8MMA_AtomIJNS4_4SM904GMMA29MMA_64x8x32_F32E4M3E4M3_SS_TNILNSO_7ScaleInE1ELSQ_1EEEEEENS4_6LayoutINS5_IJNSA_ILi2EEESB_SB_EEENS5_IJSB_NSA_ILi0EEESW_EEEEENS5_IJNS4_10UnderscoreESZ_SZ_EEEEENS4_13SM90_TMA_LOADENS4_14ComposedLayoutINS4_7SwizzleILi1ELi4ELi3EEENS4_18smem_ptr_flag_bitsILi8EEENST_INS5_IJSG_SH_EEENS5_IJSH_SB_EEEEEEEvNS4_8identityES12_S1B_vS1C_EENS_8epilogue10collective6detail29Sm90TmaWarpSpecializedAdapterINS1F_15DefaultEpilogueISJ_SK_SK_NS1E_6thread17LinearCombinationISJ_Li1EffLNS1J_9ScaleType4KindE0ELNS_15FloatRoundStyleE2ESJ_EENS1_15EpilogueDefaultEEEEEvvEEEEvNT_6ParamsE,@"STO_CUDA_ENTRY STV_DEFAULT"
_ZN7cutlass13device_kernelINS_4gemm6kernel13GemmUniversalIN4cute5tupleIJiiiiEEENS1_10collective13CollectiveMmaINS1_37MainloopSm90TmaGmmaWarpSpecializedFP8ILi18ENS5_IJNS4_1CILi1EEESB_SB_EEENS1_35KernelTmaWarpSpecializedCooperativeEEENS5_IJNSA_ILi384EEENSA_ILi8EEENSA_ILi32EEEEEENS_12float_e4m3_tENS5_IJlSB_lEEESJ_SK_NS4_8TiledMMAINS4_8MMA_AtomIJNS4_4SM904GMMA29MMA_64x8x32_F32E4M3E4M3_SS_TNILNSO_7ScaleInE1ELSQ_1EEEEEENS4_6LayoutINS5_IJNSA_ILi2EEESB_SB_EEENS5_IJSB_NSA_ILi0EEESW_EEEEENS5_IJNS4_10UnderscoreESZ_SZ_EEEEENS4_13SM90_TMA_LOADENS4_14ComposedLayoutINS4_7SwizzleILi1ELi4ELi3EEENS4_18smem_ptr_flag_bitsILi8EEENST_INS5_IJSG_SH_EEENS5_IJSH_SB_EEEEEEEvNS4_8identityES12_S1B_vS1C_EENS_8epilogue10collective6detail29Sm90TmaWarpSpecializedAdapterINS1F_15DefaultEpilogueISJ_SK_SK_NS1E_6thread17LinearCombinationISJ_Li1EffLNS1J_9ScaleType4KindE0ELNS_15FloatRoundStyleE2ESJ_EENS1_15EpilogueDefaultEEEEEvvEEEEvNT_6ParamsE:
[----:B------:R-:W-:Y:S01]  /*0000*/  LDC R1, c[0x0][0x28] ;  /* 0x00000a00ff017b82 */ /* 0x000fe20000000800 */
[----:B------:R-:W0:Y:S01]  /*0010*/  S2R R2, SR_TID.X ;  /* 0x0000000000027919 */ /* 0x000e220000002100 */
[----:B------:R-:W-:Y:S01]  /*0020*/  ELECT P0, URZ, PT ;  /* 0x00000000003f782f */ /* 0x000fe20003800000 */
[----:B------:R-:W-:Y:S01]  /*0030*/  BSSY B0, `(.L_x_0) ;  /* 0x000000f000007945 */ /* 0x000fe20003800000 */
[--C-:B0-----:R-:W-:Y:S02]  /*0040*/  SHF.R.U32.HI R0, RZ, 0x5, R2.reuse ;  /* 0x00000005ff007819 */ /* 0x101fe40000011602 */
[----:B------:R-:W-:-:S03]  /*0050*/  SHF.R.U32.HI R16, RZ, 0x7, R2 ;  /* 0x00000007ff107819 */ /* 0x000fc60000011602 */
[----:B------:R-:W0:Y:S04]  /*0060*/  SHFL.IDX PT, R4, R0, RZ, 0x1f ;  /* 0x00001fff00047589 */ /* 0x000e2800000e0000 */
[----:B------:R1:W2:Y:S01]  /*0070*/  SHFL.IDX PT, R12, R16, RZ, 0x1f ;  /* 0x00001fff100c7589 */ /* 0x0002a200000e0000 */
[----:B0-----:R-:W-:-:S13]  /*0080*/  ISETP.NE.OR P0, PT, R4, RZ, !P0 ;  /* 0x000000ff0400720c */ /* 0x001fda0004705670 */
[----:B-12---:R-:W-:Y:S05]  /*0090*/  @P0 BRA `(.L_x_1) ;  /* 0x0000000000200947 */ /* 0x006fea0003800000 */
[----:B------:R-:W-:Y:S02]  /*00a0*/  ULDC.64 UR4, c[0x0][0x198] ;  /* 0x0000660000047ab9 */ /* 0x000fe40000000a00 */
[----:B------:R-:W-:Y:S02]  /*00b0*/  UIADD3 UR6, UP0, UR4, 0xf0, URZ ;  /* 0x000000f004067890 */ /* 0x000fe4000ff1e03f */
[----:B------:R-:W-:Y:S02]  /*00c0*/  UIADD3 UR4, UP1, UR4, 0x1f0, URZ ;  /* 0x000001f004047890 */ /* 0x000fe4000ff3e03f */
[----:B------:R-:W-:Y:S02]  /*00d0*/  UIADD3.X UR7, URZ, UR5, URZ, UP0, !UPT ;  /* 0x000000053f077290 */ /* 0x000fe400087fe43f */
[----:B------:R-:W-:-:S07]  /*00e0*/  UIADD3.X UR5, URZ, UR5, URZ, UP1, !UPT ;  /* 0x000000053f057290 */ /* 0x000fce0008ffe43f */
[----:B------:R0:W-:Y:S02]  /*00f0*/  UTMACCTL.PF [UR6] ;  /* 0x00000000060079b9 */ /* 0x0001e40008040000 */
[----:B------:R0:W-:Y:S02]  /*0100*/  UTMACCTL.PF [UR4] ;  /* 0x00000000040079b9 */ /* 0x0001e40008040000 */
[----:B0-----:R-:W-:Y:S01]  /*0110*/  NOP ;  /* 0x0000000000007918 */ /* 0x001fe20000000000 */
.L_x_1:
[----:B------:R-:W-:Y:S05]  /*0120*/  BSYNC B0 ;  /* 0x0000000000007941 */ /* 0x000fea0003800000 */
.L_x_0:
[----:B------:R-:W0:Y:S02]  /*0130*/  SHFL.IDX PT, R3, R0, RZ, 0x1f ;  /* 0x00001fff00037589 */ /* 0x000e2400000e0000 */
[----:B0-----:R-:W-:-:S13]  /*0140*/  ISETP.NE.AND P0, PT, R3, RZ, PT ;  /* 0x000000ff0300720c */ /* 0x001fda0003f05270 */
[----:B------:R-:W-:Y:S05]  /*0150*/  @P0 BRA `(.L_x_2) ;  /* 0x0000000000d40947 */ /* 0x000fea0003800000 */
[----:B------:R-:W-:Y:S01]  /*0160*/  ELECT P0, URZ, PT ;  /* 0x00000000003f782f */ /* 0x000fe20003800000 */
[----:B------:R-:W-:-:S12]  /*0170*/  BSSY B0, `(.L_x_2) ;  /* 0x0000033000007945 */ /* 0x000fd80003800000 */
[----:B------:R-:W-:Y:S05]  /*0180*/  @!P0 BRA `(.L_x_3) ;  /* 0x0000000000c48947 */ /* 0x000fea0003800000 */
[----:B------:R-:W0:Y:S01]  /*0190*/  S2UR UR8, SR_CgaCtaId ;  /* 0x00000000000879c3 */ /* 0x000e220000008800 */
[----:B------:R-:W-:Y:S01]  /*01a0*/  UMOV UR4, 0x400 ;  /* 0x0000040000047882 */ /* 0x000fe20000000000 */
[----:B------:R-:W-:Y:S01]  /*01b0*/  UMOV UR5, 0x1 ;  /* 0x0000000100057882 */ /* 0x000fe20000000000 */
[----:B------:R-:W-:Y:S02]  /*01c0*/  UMOV UR6, 0x100 ;  /* 0x0000010000067882 */ /* 0x000fe40000000000 */
[----:B------:R-:W-:-:S04]  /*01d0*/  UIADD3 UR6, -UR6, 0x100000, URZ ;  /* 0x0010000006067890 */ /* 0x000fc8000fffe13f */
[----:B------:R-:W-:Y:S02]  /*01e0*/  USHF.L.U32 UR7, UR6, 0xb, URZ ;  /* 0x0000000b06077899 */ /* 0x000fe4000800063f */
[----:B------:R-:W-:Y:S02]  /*01f0*/  USHF.L.U32 UR6, UR6, 0x1, URZ ;  /* 0x0000000106067899 */ /* 0x000fe4000800063f */
[----:B0-----:R-:W-:Y:S02]  /*0200*/  ULEA UR8, UR8, UR4, 0x18 ;  /* 0x0000000408087291 */ /* 0x001fe4000f8ec03f */
[----:B------:R-:W-:-:S04]  /*0210*/  UIADD3 UR4, -UR5, 0x100000, URZ ;  /* 0x0010000005047890 */ /* 0x000fc8000fffe13f */
[----:B------:R-:W-:Y:S02]  /*0220*/  USHF.L.U32 UR5, UR4, 0xb, URZ ;  /* 0x0000000b04057899 */ /* 0x000fe4000800063f */
[----:B------:R-:W-:Y:S01]  /*0230*/  USHF.L.U32 UR4, UR4, 0x1, URZ ;  /* 0x0000000104047899 */ /* 0x000fe2000800063f */
[----:B------:R-:W0:Y:S11]  /*0240*/  FENCE.VIEW.ASYNC.S ;  /* 0x00000000000073c6 */ /* 0x000e360000000000 */
[----:B0-----:R0:W1:Y:S01]  /*0250*/  SYNCS.EXCH.64 URZ, [UR8], UR4 ;  /* 0x00000004083f75b2 */ /* 0x0010620008000100 */
[----:B------:R0:W2:Y:S01]  /*0260*/  SYNCS.EXCH.64 URZ, [UR8+0x90], UR6 ;  /* 0x00009006083f75b2 */ /* 0x0000a20008000100 */
[----:B------:R0:W3:Y:S01]  /*0270*/  SYNCS.EXCH.64 URZ, [UR8+0x8], UR4 ;  /* 0x00000804083f75b2 */ /* 0x0000e20008000100 */
[----:B------:R0:W4:Y:S01]  /*0280*/  SYNCS.EXCH.64 URZ, [UR8+0x98], UR6 ;  /* 0x00009806083f75b2 */ /* 0x0001220008000100 */
[----:B------:R0:W0:Y:S01]  /*0290*/  SYNCS.EXCH.64 URZ, [UR8+0x10], UR4 ;  /* 0x00001004083f75b2 */ /* 0x0000220008000100 */
        /* <DEDUP_REMOVED lines=31> */
[----:B-1234-:R-:W-:Y:S01]  /*0490*/  NOP ;  /* 0x0000000000007918 */ /* 0x01efe20000000000 */
.L_x_3:
[----:B0-----:R-:W-:Y:S05]  /*04a0*/  BSYNC B0 ;  /* 0x0000000000007941 */ /* 0x001fea0003800000 */
.L_x_2:
[----:B------:R-:W0:Y:S01]  /*04b0*/  SHFL.IDX PT, R0, R0, RZ, 0x1f ;  /* 0x00001fff00007589 */ /* 0x000e2200000e0000 */
[----:B------:R-:W-:Y:S01]  /*04c0*/  ELECT P0, URZ, PT ;  /* 0x00000000003f782f */ /* 0x000fe20003800000 */
[----:B------:R-:W1:Y:S01]  /*04d0*/  LDC R3, c[0x0][0x65c] ;  /* 0x00019700ff037b82 */ /* 0x000e620000000800 */
[----:B------:R-:W-:Y:S01]  /*04e0*/  UMOV UR4, 0x20 ;  /* 0x0000002000047882 */ /* 0x000fe20000000000 */
[----:B------:R-:W2:Y:S01]  /*04f0*/  S2R R5, SR_CTAID.Y ;  /* 0x0000000000057919 */ /* 0x000ea20000002600 */
[----:B------:R-:W-:Y:S01]  /*0500*/  NOP ;  /* 0x0000000000007918 */ /* 0x000fe20000000000 */
[----:B------:R-:W-:Y:S01]  /*0510*/  ISETP.NE.AND P2, PT, R12, RZ, PT ;  /* 0x000000ff0c00720c */ /* 0x000fe20003f45270 */
[----:B------:R-:W-:Y:S01]  /*0520*/  NOP ;  /* 0x0000000000007918 */ /* 0x000fe20000000000 */
[----:B------:R-:W3:Y:S01]  /*0530*/  S2R R6, SR_CTAID.X ;  /* 0x0000000000067919 */ /* 0x000ee20000002500 */
[----:B0-----:R-:W-:Y:S02]  /*0540*/  ISETP.NE.OR P0, PT, R0, RZ, !P0 ;  /* 0x000000ff0000720c */ /* 0x001fe40004705670 */
[----:B-1----:R-:W-:-:S02]  /*0550*/  ISETP.NE.AND P3, PT, R3, 0x1, PT ;  /* 0x000000010300780c */ /* 0x002fc40003f65270 */
[----:B------:R-:W-:-:S04]  /*0560*/  SHF.R.S32.HI R3, RZ, 0x1f, R4 ;  /* 0x0000001fff037819 */ /* 0x000fc80000011404 */
[----:B------:R-:W-:-:S04]  /*0570*/  LEA.HI R3, R3, R4, RZ, 0x2 ;  /* 0x0000000403037211 */ /* 0x000fc800078f10ff */
[----:B------:R-:W-:Y:S01]  /*0580*/  LOP3.LUT R3, R3, 0xfffffffc, RZ, 0xc0, !PT ;  /* 0xfffffffc03037812 */ /* 0x000fe200078ec0ff */
[----:B------:R-:W-:Y:S01]  /*0590*/  VOTEU.ALL UP0, P0 ;  /* 0x00000000003f7886 */ /* 0x000fe20000000000 */
[----:B------:R-:W-:Y:S01]  /*05a0*/  VOTEU.ALL UP1, P0 ;  /* 0x00000000003f7886 */ /* 0x000fe20000020000 */
[----:B------:R-:W3:Y:S01]  /*05b0*/  @P3 LDC R7, c[0x0][0x10] ;  /* 0x00000400ff073b82 */ /* 0x000ee20000000800 */
[----:B--2---:R-:W-:Y:S02]  /*05c0*/  @P3 IMAD.MOV.U32 R8, RZ, RZ, R5 ;  /* 0x000000ffff083224 */ /* 0x004fe400078e0005 */
[----:B------:R-:W-:Y:S01]  /*05d0*/  @!UP0 UMOV UR6, 0x400 ;  /* 0x0000040000068882 */ /* 0x000fe20000000000 */
[----:B------:R-:W-:-:S04]  /*05e0*/  @!UP0 UIADD3 UR4, -UR4, 0x100000, URZ ;  /* 0x0010000004048890 */ /* 0x000fc8000fffe13f */
[----:B------:R-:W-:Y:S02]  /*05f0*/  @!UP0 USHF.L.U32 UR5, UR4, 0xb, URZ ;  /* 0x0000000b04058899 */ /* 0x000fe4000800063f */
[----:B------:R-:W-:Y:S01]  /*0600*/  @!UP0 USHF.L.U32 UR4, UR4, 0x1, URZ ;  /* 0x0000000104048899 */ /* 0x000fe2000800063f */
[----:B------:R-:W-:Y:S02]  /*0610*/  IMAD.IADD R4, R4, 0x1, -R3 ;  /* 0x0000000104047824 */ /* 0x000fe400078e0a03 */
[----:B------:R-:W-:Y:S01]  /*0620*/  @P3 IMAD.MOV.U32 R9, RZ, RZ, RZ ;  /* 0x000000ffff093224 */ /* 0x000fe200078e00ff */
[----:B------:R-:W0:Y:S01]  /*0630*/  @!UP0 S2UR UR7, SR_CgaCtaId ;  /* 0x00000000000789c3 */ /* 0x000e220000008800 */
[----:B------:R-:W-:Y:S01]  /*0640*/  @P3 IMAD.MOV.U32 R3, RZ, RZ, RZ ;  /* 0x000000ffff033224 */ /* 0x000fe200078e00ff */
[----:B------:R-:W-:-:S06]  /*0650*/  ISETP.NE.AND P1, PT, R4, 0x3, PT ;  /* 0x000000030400780c */ /* 0x000fcc0003f25270 */
[----:B------:R-:W1:Y:S01]  /*0660*/  @!P3 LDC R10, c[0x0][0xc] ;  /* 0x00000300ff0abb82 */ /* 0x000e620000000800 */
[----:B---3--:R-:W-:-:S04]  /*0670*/  @P3 IMAD.WIDE.U32 R8, R6, R7, R8 ;  /* 0x0000000706083225 */ /* 0x008fc800078e0008 */
[----:B------:R-:W-:Y:S02]  /*0680*/  IMAD.MOV.U32 R7, RZ, RZ, RZ ;  /* 0x000000ffff077224 */ /* 0x000fe400078e00ff */
[----:B------:R-:W-:Y:S01]  /*0690*/  @P3 IMAD.IADD R9, R9, 0x1, R3 ;  /* 0x0000000109093824 */ /* 0x000fe200078e0203 */
[----:B------:R-:W-:Y:S01]  /*06a0*/  LOP3.LUT R3, R2, 0x7f, RZ, 0xc0, !PT ;  /* 0x0000007f02037812 */ /* 0x000fe200078ec0ff */
[----:B0-----:R-:W-:Y:S01]  /*06b0*/  @!UP0 ULEA UR8, UR7, UR6, 0x18 ;  /* 0x0000000607088291 */ /* 0x001fe2000f8ec03f */
[----:B------:R-:W-:Y:S02]  /*06c0*/  VOTEU.ALL UP0, P0 ;  /* 0x00000000003f7886 */ /* 0x000fe40000000000 */
[----:B------:R-:W-:Y:S01]  /*06d0*/  ULDC UR6, c[0x0][0xc] ;  /* 0x0000030000067ab9 */ /* 0x000fe20000000800 */
[----:B------:R-:W-:Y:S01]  /*06e0*/  ISETP.EQ.OR P0, PT, R4, RZ, !P1 ;  /* 0x000000ff0400720c */ /* 0x000fe20004f02670 */
[----:B------:R-:W-:-:S03]  /*06f0*/  ULDC UR7, c[0x0][0x10] ;  /* 0x0000040000077ab9 */ /* 0x000fc60000000800 */
[C---:B------:R-:W-:Y:S01]  /*0700*/  ISETP.EQ.AND P0, PT, R12.reuse, RZ, P0 ;  /* 0x000000ff0c00720c */ /* 0x040fe20000702270 */
[----:B------:R-:W-:Y:S02]  /*0710*/  VIADD R12, R12, 0xffffffff ;  /* 0xffffffff0c0c7836 */ /* 0x000fe40000000000 */
[----:B-1----:R-:W-:Y:S01]  /*0720*/  @!P3 IMAD.WIDE.U32 R10, R10, R5, R6 ;  /* 0x000000050a0ab225 */ /* 0x002fe200078e0006 */
[----:B------:R-:W0:Y:S02]  /*0730*/  FENCE.VIEW.ASYNC.S ;  /* 0x00000000000073c6 */ /* 0x000e240000000000 */
[----:B0-----:R-:W0:Y:S01]  /*0740*/  @!UP0 SYNCS.EXCH.64 URZ, [UR8+0x130], UR4 ;  /* 0x00013004083f85b2 */ /* 0x001e220008000100 */
[----:B------:R-:W-:Y:S02]  /*0750*/  SEL R0, RZ, 0x1, !P0 ;  /* 0x00000001ff007807 */ /* 0x000fe40004000000 */
[----:B------:R-:W-:Y:S01]  /*0760*/  ISETP.GE.U32.AND P1, PT, R12, 0x2, PT ;  /* 0x000000020c00780c */ /* 0x000fe20003f26070 */
[----:B------:R-:W-:-:S02]  /*0770*/  @!P3 IMAD.MOV.U32 R8, RZ, RZ, R10 ;  /* 0x000000ffff08b224 */ /* 0x000fc400078e000a */
[----:B------:R-:W-:Y:S01]  /*0780*/  @!P3 IMAD.MOV.U32 R9, RZ, RZ, R11 ;  /* 0x000000ffff09b224 */ /* 0x000fe200078e000b */
[----:B------:R-:W-:Y:S01]  /*0790*/  SEL R0, R0, 0x2, P1 ;  /* 0x0000000200007807 */ /* 0x000fe20000800000 */
[----:B------:R1:W0:Y:S01]  /*07a0*/  @!UP1 SYNCS.EXCH.64 URZ, [UR8+0x138], UR4 ;  /* 0x00013804083f95b2 */ /* 0x0002220008000100 */
[----:B------:R-:W-:Y:S01]  /*07b0*/  NOP ;  /* 0x0000000000007918 */ /* 0x000fe20000000000 */
[----:B-1----:R-:W-:-:S03]  /*07c0*/  UIMAD.WIDE.U32 UR4, UR6, UR7, URZ ;  /* 0x00000007060472a5 */ /* 0x002fc6000f8e003f */
[----:B------:R-:W-:Y:S02]  /*07d0*/  ULDC UR6, c[0x0][0x14] ;  /* 0x0000050000067ab9 */ /* 0x000fe40000000800 */
[----:B------:R-:W-:Y:S02]  /*07e0*/  UIMAD.WIDE.U32 UR14, UR4, UR6, URZ ;  /* 0x00000006040e72a5 */ /* 0x000fe4000f8e003f */
[----:B------:R-:W-:-:S04]  /*07f0*/  UIMAD UR13, UR5, UR6, URZ ;  /* 0x00000006050d72a4 */ /* 0x000fc8000f8e023f */
[----:B------:R-:W-:Y:S01]  /*0800*/  UIADD3 UR13, UR15, UR13, URZ ;  /* 0x0000000d0f0d7290 */ /* 0x000fe2000fffe03f */
[----:B0-----:R-:W-:Y:S06]  /*0810*/  BAR.SYNC.DEFER_BLOCKING 0x0 ;  /* 0x0000000000007b1d */ /* 0x001fec0000010000 */
[----:B------:R-:W-:Y:S05]  /*0820*/  @!P2 BRA `(.L_x_4) ;  /* 0x000000340058a947 */ /* 0x000fea0003800000 */
[----:B------:R-:W-:-:S13]  /*0830*/  ISETP.GT.U32.AND P0, PT, R12, 0x1, PT ;  /* 0x000000010c00780c */ /* 0x000fda0003f04070 */
[----:B------:R-:W-:Y:S05]  /*0840*/  @P0 EXIT ;  /* 0x000000000000094d */ /* 0x000fea0003800000 */
[----:B------:R-:W-:Y:S01]  /*0850*/  ULDC.64 UR4, c[0x0][0x650] ;  /* 0x0001940000047ab9 */ /* 0x000fe20000000a00 */
[----:B------:R-:W-:Y:S01]  /*0860*/  PRMT R10, RZ, 0x7610, R10 ;  /* 0x00007610ff0a7816 */ /* 0x000fe2000000000a */
[----:B------:R-:W-:Y:S01]  /*0870*/  IMAD.MOV.U32 R28, RZ, RZ, -0x1 ;  /* 0xffffffffff1c7424 */ /* 0x000fe200078e00ff */
[----:B------:R-:W-:Y:S01]  /*0880*/  ISETP.GE.U32.AND P0, PT, R8, UR4, PT ;  /* 0x0000000408007c0c */ /* 0x000fe2000bf06070 */
[----:B------:R-:W-:Y:S02]  /*0890*/  IMAD.MOV.U32 R39, RZ, RZ, -0x1 ;  /* 0xffffffffff277424 */ /* 0x000fe400078e00ff */
[----:B------:R-:W-:Y:S01]  /*08a0*/  IMAD.MOV.U32 R37, RZ, RZ, -0x1 ;  /* 0xffffffffff257424 */ /* 0x000fe200078e00ff */
[----:B------:R-:W-:-:S13]  /*08b0*/  ISETP.GE.U32.AND.EX P0, PT, R9, UR5, PT, P0 ;  /* 0x0000000509007c0c */ /* 0x000fda000bf06100 */
[----:B------:R-:W-:Y:S05]  /*08c0*/  @P0 BRA `(.L_x_5) ;  /* 0x0000000400540947 */ /* 0x000fea0003800000 */
[----:B------:R-:W0:Y:S01]  /*08d0*/  LDC.64 R18, c[0x0][0x628] ;  /* 0x00018a00ff127b82 */ /* 0x000e220000000a00 */
[----:B------:R-:W-:Y:S02]  /*08e0*/  IMAD.MOV.U32 R10, RZ, RZ, R8 ;  /* 0x000000ffff0a7224 */ /* 0x000fe400078e0008 */
[----:B------:R-:W-:-:S05]  /*08f0*/  IMAD.MOV.U32 R11, RZ, RZ, R9 ;  /* 0x000000ffff0b7224 */ /* 0x000fca00078e0009 */
[----:B------:R-:W1:Y:S08]  /*0900*/  LDC R4, c[0x0][0x630] ;  /* 0x00018c00ff047b82 */ /* 0x000e700000000800 */
[----:B------:R-:W2:Y:S01]  /*0910*/  LDC.64 R20, c[0x0][0x620] ;  /* 0x00018800ff147b82 */ /* 0x000ea20000000a00 */
[----:B0-----:R-:W-:-:S04]  /*0920*/  ISETP.NE.U32.AND P0, PT, R18, RZ, PT ;  /* 0x000000ff1200720c */ /* 0x001fc80003f05070 */
[----:B------:R-:W-:-:S13]  /*0930*/  ISETP.NE.AND.EX P0, PT, R19, RZ, PT, P0 ;  /* 0x000000ff1300720c */ /* 0x000fda0003f05300 */
[----:B-12---:R-:W-:Y:S05]  /*0940*/  @!P0 BRA `(.L_x_6) ;  /* 0x0000000000288947 */ /* 0x006fea0003800000 */
[----:B------:R-:W0:Y:S02]  /*0950*/  LDC R15, c[0x0][0x634] ;  /* 0x00018d00ff0f7b82 */ /* 0x000e240000000800 */
[----:B0-----:R-:W-:-:S05]  /*0960*/  IADD3 R15, P0, R8, R15, RZ ;  /* 0x0000000f080f7210 */ /* 0x001fca0007f1e0ff */
[----:B------:R-:W-:-:S04]  /*0970*/  IMAD.X R17, RZ, RZ, R9, P0 ;  /* 0x000000ffff117224 */ /* 0x000fc800000e0609 */
[----:B------:R-:W-:-:S04]  /*0980*/  IMAD.WIDE.U32 R10, R17, R18, RZ ;  /* 0x00000012110a7225 */ /* 0x000fc800078e00ff */
[----:B------:R-:W-:-:S04]  /*0990*/  IMAD.WIDE.U32 R12, P0, R15, R19, R10 ;  /* 0x000000130f0c7225 */ /* 0x000fc8000780000a */
[----:B------:R-:W-:-:S04]  /*09a0*/  IMAD.WIDE.U32 R10, R15, R18, RZ ;  /* 0x000000120f0a7225 */ /* 0x000fc800078e00ff */
[----:B------:R-:W-:Y:S01]  /*09b0*/  IMAD.X R15, RZ, RZ, RZ, P0 ;  /* 0x000000ffff0f7224 */ /* 0x000fe200000e06ff */
[----:B------:R-:W-:Y:S01]  /*09c0*/  IADD3 RZ, P0, R11, R12, RZ ;  /* 0x0000000c0bff7210 */ /* 0x000fe20007f1e0ff */
[----:B------:R-:W-:-:S04]  /*09d0*/  IMAD.MOV.U32 R14, RZ, RZ, R13 ;  /* 0x000000ffff0e7224 */ /* 0x000fc800078e000d */
[----:B------:R-:W-:-:S08]  /*09e0*/  IMAD.WIDE.U32.X R10, R17, R19, R14, P0 ;  /* 0x00000013110a7225 */ /* 0x000fd000000e040e */
.L_x_6:
[-CC-:B------:R-:W-:Y:S01]  /*09f0*/  SHF.R.U64 R37, R10, R4.reuse, R11.reuse ;  /* 0x000000040a257219 */ /* 0x180fe2000000120b */
[----:B------:R-:W0:Y:S01]  /*0a00*/  LDC R14, c[0x0][0x618] ;  /* 0x00018600ff0e7b82 */ /* 0x000e220000000800 */
[----:B------:R-:W-:Y:S01]  /*0a10*/  SHF.R.U32.HI R7, RZ, R4, R11 ;  /* 0x00000004ff077219 */ /* 0x000fe2000001160b */
[----:B------:R-:W-:Y:S01]  /*0a20*/  ULDC UR4, c[0x0][0x150] ;  /* 0x0000540000047ab9 */ /* 0x000fe20000000800 */
[----:B------:R-:W-:Y:S02]  /*0a30*/  IADD3 R13, P0, RZ, -R37, RZ ;  /* 0x80000025ff0d7210 */ /* 0x000fe40007f1e0ff */
[----:B------:R-:W-:-:S03]  /*0a40*/  I2FP.F32.U32 R4, R6 ;  /* 0x0000000600047245 */ /* 0x000fc60000201000 */
[----:B------:R-:W1:Y:S01]  /*0a50*/  LDC.64 R28, c[0x0][0x640] ;  /* 0x00019000ff1c7b82 */ /* 0x000e620000000a00 */
[----:B------:R-:W-:Y:S02]  /*0a60*/  IMAD.X R15, RZ, RZ, ~R7, P0 ;  /* 0x000000ffff0f7224 */ /* 0x000fe400000e0e07 */
[----:B------:R-:W-:Y:S01]  /*0a70*/  FMUL R4, R4, UR4 ;  /* 0x0000000404047c20 */ /* 0x000fe20008400000 */
[----:B------:R-:W-:Y:S01]  /*0a80*/  IMAD.WIDE.U32 R10, R13, R20, R8 ;  /* 0x000000140d0a7225 */ /* 0x000fe200078e0008 */
[----:B------:R-:W-:-:S03]  /*0a90*/  ULDC UR4, c[0x0][0x154] ;  /* 0x0000550000047ab9 */ /* 0x000fc60000000800 */
[----:B------:R-:W-:Y:S01]  /*0aa0*/  IMAD R12, R15, R20, RZ ;  /* 0x000000140f0c7224 */ /* 0x000fe200078e02ff */
[----:B------:R-:W2:Y:S01]  /*0ab0*/  LDC R7, c[0x0][0x144] ;  /* 0x00005100ff077b82 */ /* 0x000ea20000000800 */
[----:B------:R-:W3:Y:S02]  /*0ac0*/  F2I.U32.TRUNC.NTZ R4, R4 ;  /* 0x0000000400047305 */ /* 0x000ee4000020f000 */
[----:B------:R-:W-:-:S04]  /*0ad0*/  IMAD R13, R13, R21, R12 ;  /* 0x000000150d0d7224 */ /* 0x000fc800078e020c */
[----:B------:R-:W-:Y:S01]  /*0ae0*/  IMAD.IADD R11, R11, 0x1, R13 ;  /* 0x000000010b0b7824 */ /* 0x000fe200078e020d */
[----:B------:R-:W4:Y:S01]  /*0af0*/  LDC R22, c[0x0][0x608] ;  /* 0x00018200ff167b82 */ /* 0x000f220000000800 */
[----:B------:R-:W-:-:S03]  /*0b00*/  IMAD.MOV.U32 R13, RZ, RZ, -0x1 ;  /* 0xffffffffff0d7424 */ /* 0x000fc600078e00ff */
[-CC-:B0-----:R-:W-:Y:S02]  /*0b10*/  SHF.R.U64 R20, R10, R14.reuse, R11.reuse ;  /* 0x0000000e0a147219 */ /* 0x181fe4000000120b */
[----:B------:R-:W-:Y:S02]  /*0b20*/  I2FP.F32.U32 R10, R5 ;  /* 0x00000005000a7245 */ /* 0x000fe40000201000 */
[----:B------:R-:W0:Y:S01]  /*0b30*/  LDC R26, c[0x0][0x658] ;  /* 0x00019600ff1a7b82 */ /* 0x000e220000000800 */
[----:B-1----:R-:W-:Y:S01]  /*0b40*/  ISETP.NE.U32.AND P0, PT, R28, RZ, PT ;  /* 0x000000ff1c00720c */ /* 0x002fe20003f05070 */
[----:B---3--:R-:W-:Y:S02]  /*0b50*/  IMAD.MOV R12, RZ, RZ, -R4 ;  /* 0x000000ffff0c7224 */ /* 0x008fe400078e0a04 */
[----:B------:R-:W-:Y:S01]  /*0b60*/  FMUL R10, R10, UR4 ;  /* 0x000000040a0a7c20 */ /* 0x000fe20008400000 */
[----:B------:R-:W-:Y:S02]  /*0b70*/  SHF.R.U32.HI R11, RZ, R14, R11 ;  /* 0x0000000eff0b7219 */ /* 0x000fe4000001160b */
[----:B------:R-:W-:Y:S01]  /*0b80*/  ISETP.NE.AND.EX P0, PT, R29, RZ, PT, P0 ;  /* 0x000000ff1d00720c */ /* 0x000fe20003f05300 */
[----:B------:R1:W3:Y:S01]  /*0b90*/  F2I.U32.TRUNC.NTZ R17, R10 ;  /* 0x0000000a00117305 */ /* 0x0002e2000020f000 */
[----:B------:R-:W1:Y:S01]  /*0ba0*/  LDC R18, c[0x0][0x148] ;  /* 0x00005200ff127b82 */ /* 0x000e620000000800 */
[----:B--2---:R-:W-:-:S07]  /*0bb0*/  IMAD R4, R7, R12, R6 ;  /* 0x0000000c07047224 */ /* 0x004fce00078e0206 */
[----:B------:R-:W2:Y:S01]  /*0bc0*/  LDC R24, c[0x0][0x600] ;  /* 0x00018000ff187b82 */ /* 0x000ea20000000800 */
[-CC-:B----4-:R-:W-:Y:S02]  /*0bd0*/  SHF.R.U64 R30, R20, R22.reuse, R11.reuse ;  /* 0x00000016141e7219 */ /* 0x190fe4000000120b */
[----:B------:R-:W-:Y:S01]  /*0be0*/  SHF.R.U32.HI R7, RZ, R22, R11 ;  /* 0x00000016ff077219 */ /* 0x000fe2000001160b */
[----:B------:R-:W-:-:S04]  /*0bf0*/  IMAD.MOV.U32 R11, RZ, RZ, 0x1 ;  /* 0x00000001ff0b7424 */ /* 0x000fc800078e00ff */
[----:B------:R-:W4:Y:S01]  /*0c00*/  LDC R21, c[0x0][0x648] ;  /* 0x00019200ff157b82 */ /* 0x000f220000000800 */
[-C--:B0-----:R-:W-:Y:S02]  /*0c10*/  SHF.L.U32 R6, R13, R26.reuse, RZ ;  /* 0x0000001a0d067219 */ /* 0x081fe400000006ff */
[--C-:B------:R-:W-:Y:S02]  /*0c20*/  SHF.R.U64 R22, R30, R26, R7.reuse ;  /* 0x0000001a1e167219 */ /* 0x100fe40000001207 */
[----:B------:R-:W-:Y:S02]  /*0c30*/  LOP3.LUT R15, RZ, R6, RZ, 0x33, !PT ;  /* 0x00000006ff0f7212 */ /* 0x000fe400078e33ff */
[-C--:B------:R-:W-:Y:S01]  /*0c40*/  SHF.R.U32.HI R7, RZ, R26.reuse, R7 ;  /* 0x0000001aff077219 */ /* 0x080fe20000011607 */
[----:B------:R-:W0:Y:S01]  /*0c50*/  LDC R23, c[0x0][0x638] ;  /* 0x00018e00ff177b82 */ /* 0x000e220000000800 */
[----:B------:R-:W-:Y:S01]  /*0c60*/  SHF.L.U32 R14, R11, R26, RZ ;  /* 0x0000001a0b0e7219 */ /* 0x000fe200000006ff */
[----:B------:R-:W-:-:S06]  /*0c70*/  IMAD.MOV.U32 R6, RZ, RZ, R22 ;  /* 0x000000ffff067224 */ /* 0x000fcc00078e0016 */
[----:B------:R-:W0:Y:S01]  /*0c80*/  LDC R25, c[0x0][0x610] ;  /* 0x00018400ff197b82 */ /* 0x000e220000000800 */
[----:B-1-3--:R-:W-:Y:S05]  /*0c90*/  @!P0 BRA `(.L_x_7) ;  /* 0x0000000000288947 */ /* 0x00afea0003800000 */
[----:B------:R-:W1:Y:S02]  /*0ca0*/  LDC R13, c[0x0][0x64c] ;  /* 0x00019300ff0d7b82 */ /* 0x000e640000000800 */
[----:B-1----:R-:W-:-:S05]  /*0cb0*/  IADD3 R13, P0, R22, R13, RZ ;  /* 0x0000000d160d7210 */ /* 0x002fca0007f1e0ff */
        /* <DEDUP_REMOVED lines=8> */
.L_x_7:
[----:B----4-:R-:W-:Y:S01]  /*0d40*/  SHF.R.U64 R6, R6, R21, R7 ;  /* 0x0000001506067219 */ /* 0x010fe20000001207 */
[----:B--2---:R-:W-:Y:S01]  /*0d50*/  VIADD R7, R24, 0xffffffff ;  /* 0xffffffff18077836 */ /* 0x004fe20000000000 */
[----:B------:R-:W-:Y:S01]  /*0d60*/  LOP3.LUT R15, R30, R15, RZ, 0xc0, !PT ;  /* 0x0000000f1e0f7212 */ /* 0x000fe200078ec0ff */
[----:B------:R-:W-:Y:S02]  /*0d70*/  IMAD.MOV R17, RZ, RZ, -R17 ;  /* 0x000000ffff117224 */ /* 0x000fe400078e0a11 */
[----:B------:R-:W-:Y:S01]  /*0d80*/  IMAD.MOV R10, RZ, RZ, -R6 ;  /* 0x000000ffff0a7224 */ /* 0x000fe200078e0a06 */
[----:B------:R-:W-:Y:S01]  /*0d90*/  LOP3.LUT R7, R20, R7, RZ, 0xc0, !PT ;  /* 0x0000000714077212 */ /* 0x000fe200078ec0ff */
[----:B------:R-:W-:Y:S02]  /*0da0*/  @P3 IMAD R4, R18, R17, R5 ;  /* 0x0000001112043224 */ /* 0x000fe400078e0205 */
[----:B------:R-:W-:Y:S02]  /*0db0*/  IMAD R15, R14, R6, R15 ;  /* 0x000000060e0f7224 */ /* 0x000fe400078e020f */
[----:B0-----:R-:W-:-:S02]  /*0dc0*/  IMAD R5, R10, R23, R22 ;  /* 0x000000170a057224 */ /* 0x001fc400078e0216 */
[----:B------:R-:W-:Y:S02]  /*0dd0*/  IMAD R4, R15, R25, R4 ;  /* 0x000000190f047224 */ /* 0x000fe400078e0204 */
[----:B------:R-:W-:Y:S02]  /*0de0*/  IMAD R5, R5, R24, R7 ;  /* 0x0000001805057224 */ /* 0x000fe400078e0207 */
[----:B------:R-:W-:-:S03]  /*0df0*/  IMAD.MOV.U32 R10, RZ, RZ, 0x1 ;  /* 0x00000001ff0a7424 */ /* 0x000fc600078e00ff */
[----:B------:R-:W-:Y:S02]  /*0e00*/  SEL R39, R5, R4, !P3 ;  /* 0x0000000405277207 */ /* 0x000fe40005800000 */
[----:B------:R-:W-:-:S07]  /*0e10*/  SEL R28, R4, R5, !P3 ;  /* 0x00000005041c7207 */ /* 0x000fce0005800000 */
.L_x_5:
[----:B------:R-:W-:-:S08]  /*0e20*/  NOP ;  /* 0x0000000000007918 */ /* 0x000fd00000000000 */
[----:B------:R-:W0:Y:S02]  /*0e30*/  USETMAXREG.TRY_ALLOC.CTAPOOL UP0, 0xe8 ;  /* 0x000000e8000079c8 */ /* 0x000e240008000600 */
[----:B0-----:R-:W-:-:S13]  /*0e40*/  PLOP3.LUT P0, PT, PT, PT, UP0, 0x80, 0x0 ;  /* 0x000000000000781c */ /* 0x001fda0003f0f008 */
[----:B------:R-:W-:Y:S05]  /*0e50*/  @!P0 BRA `(.L_x_5) ;  /* 0xfffffffc00f08947 */ /* 0x000fea000383ffff */
[----:B------:R-:W-:Y:S01]  /*0e60*/  ULDC.64 UR4, c[0x0][0x598] ;  /* 0x0001660000047ab9 */ /* 0x000fe20000000a00 */
[----:B------:R-:W-:Y:S01]  /*0e70*/  ULDC.64 UR20, c[0x0][0x208] ;  /* 0x0000820000147ab9 */ /* 0x000fe20000000a00 */
[----:B------:R-:W-:-:S04]  /*0e80*/  ISETP.NE.U32.AND P0, PT, RZ, UR4, PT ;  /* 0x00000004ff007c0c */ /* 0x000fc8000bf05070 */
[----:B------:R-:W-:-:S13]  /*0e90*/  ISETP.NE.AND.EX P0, PT, RZ, UR5, PT, P0 ;  /* 0x00000005ff007c0c */ /* 0x000fda000bf05300 */
[----:B------:R-:W-:Y:S05]  /*0ea0*/  @!P0 BRA `(.L_x_8) ;  /* 0x00000000001c8947 */ /* 0x000fea0003800000 */
[----:B------:R-:W0:Y:S02]  /*0eb0*/  LDC.64 R4, c[0x0][0x598] ;  /* 0x00016600ff047b82 */ /* 0x000e240000000a00 */
[----:B0-----:R-:W2:Y:S02]  /*0ec0*/  LDG.E.64 R4, desc[UR20][R4.64] ;  /* 0x0000001404047981 */ /* 0x001ea4000c1e1b00 */
[----:B--2---:R-:W-:-:S04]  /*0ed0*/  ISETP.NE.U32.AND P0, PT, R4, RZ, PT ;  /* 0x000000ff0400720c */ /* 0x004fc80003f05070 */
[----:B------:R-:W-:-:S13]  /*0ee0*/  ISETP.NE.AND.EX P0, PT, R5, RZ, PT, P0 ;  /* 0x000000ff0500720c */ /* 0x000fda0003f05300 */
[----:B------:R-:W-:Y:S05]  /*0ef0*/  @!P0 BRA `(.L_x_8) ;  /* 0x0000000000088947 */ /* 0x000fea0003800000 */
[----:B------:R0:W5:Y:S01]  /*0f00*/  LD.E R6, desc[UR20][R4.64] ;  /* 0x0000001404067980 */ /* 0x000162000c101900 */
[----:B------:R-:W-:Y:S05]  /*0f10*/  BRA `(.L_x_9) ;  /* 0x0000000000207947 */ /* 0x000fea0003800000 */
.L_x_8:
[----:B------:R-:W-:Y:S02]  /*0f20*/  ULDC.64 UR4, c[0x0][0x588] ;  /* 0x0001620000047ab9 */ /* 0x000fe40000000a00 */
[----:B------:R-:W-:-:S04]  /*0f30*/  ISETP.NE.U32.AND P0, PT, RZ, UR4, PT ;  /* 0x00000004ff007c0c */ /* 0x000fc8000bf05070 */
[----:B------:R-:W-:-:S13]  /*0f40*/  ISETP.NE.AND.EX P0, PT, RZ, UR5, PT, P0 ;  /* 0x00000005ff007c0c */ /* 0x000fda000bf05300 */
[----:B------:R-:W-:Y:S05]  /*0f50*/  @!P0 BRA `(.L_x_10) ;  /* 0x00000000000c8947 */ /* 0x000fea0003800000 */
[----:B------:R-:W0:Y:S02]  /*0f60*/  LDC.64 R6, c[0x0][0x588] ;  /* 0x00016200ff067b82 */ /* 0x000e240000000a00 */
[----:B0-----:R1:W5:Y:S01]  /*0f70*/  LDG.E R6, desc[UR20][R6.64] ;  /* 0x0000001406067981 */ /* 0x001362000c1e1900 */
[----:B------:R-:W-:Y:S05]  /*0f80*/  BRA `(.L_x_9) ;  /* 0x0000000000047947 */ /* 0x000fea0003800000 */
.L_x_10:
[----:B------:R-:W2:Y:S02]  /*0f90*/  LDC R6, c[0x0][0x580] ;  /* 0x00016000ff067b82 */ /* 0x000ea40000000800 */
.L_x_9:
[----:B------:R-:W-:Y:S02]  /*0fa0*/  ULDC.64 UR4, c[0x0][0x5a0] ;  /* 0x0001680000047ab9 */ /* 0x000fe40000000a00 */
[----:B------:R-:W-:-:S04]  /*0fb0*/  ISETP.NE.U32.AND P0, PT, RZ, UR4, PT ;  /* 0x00000004ff007c0c */ /* 0x000fc8000bf05070 */
[----:B------:R-:W-:-:S13]  /*0fc0*/  ISETP.NE.AND.EX P0, PT, RZ, UR5, PT, P0 ;  /* 0x00000005ff007c0c */ /* 0x000fda000bf05300 */
[----:B------:R-:W-:Y:S05]  /*0fd0*/  @!P0 BRA `(.L_x_11) ;  /* 0x00000000001c8947 */ /* 0x000fea0003800000 */
[----:B0-----:R-:W0:Y:S02]  /*0fe0*/  LDC.64 R4, c[0x0][0x5a0] ;  /* 0x00016800ff047b82 */ /* 0x001e240000000a00 */
[----:B0-----:R-:W3:Y:S02]  /*0ff0*/  LDG.E.64 R4, desc[UR20][R4.64] ;  /* 0x0000001404047981 */ /* 0x001ee4000c1e1b00 */
[----:B---3--:R-:W-:-:S04]  /*1000*/  ISETP.NE.U32.AND P0, PT, R4, RZ, PT ;  /* 0x000000ff0400720c */ /* 0x008fc80003f05070 */
[----:B------:R-:W-:-:S13]  /*1010*/  ISETP.NE.AND.EX P0, PT, R5, RZ, PT, P0 ;  /* 0x000000ff0500720c */ /* 0x000fda0003f05300 */
[----:B------:R-:W-:Y:S05]  /*1020*/  @!P0 BRA `(.L_x_11) ;  /* 0x0000000000088947 */ /* 0x000fea0003800000 */
[----:B-1----:R0:W5:Y:S01]  /*1030*/  LD.E R7, desc[UR20][R4.64] ;  /* 0x0000001404077980 */ /* 0x002162000c101900 */
[----:B------:R-:W-:Y:S05]  /*1040*/  BRA `(.L_x_12) ;  /* 0x0000000000207947 */ /* 0x000fea0003800000 */
.L_x_11:
[----:B------:R-:W-:Y:S02]  /*1050*/  ULDC.64 UR4, c[0x0][0x590] ;  /* 0x0001640000047ab9 */ /* 0x000fe40000000a00 */
[----:B------:R-:W-:-:S04]  /*1060*/  ISETP.NE.U32.AND P0, PT, RZ, UR4, PT ;  /* 0x00000004ff007c0c */ /* 0x000fc8000bf05070 */
[----:B------:R-:W-:-:S13]  /*1070*/  ISETP.NE.AND.EX P0, PT, RZ, UR5, PT, P0 ;  /* 0x00000005ff007c0c */ /* 0x000fda000bf05300 */
[----:B------:R-:W-:Y:S05]  /*1080*/  @!P0 BRA `(.L_x_13) ;  /* 0x00000000000c8947 */ /* 0x000fea0003800000 */
[----:B0-----:R-:W1:Y:S02]  /*1090*/  LDC.64 R4, c[0x0][0x590] ;  /* 0x00016400ff047b82 */ /* 0x001e640000000a00 */
[----:B-1----:R1:W5:Y:S01]  /*10a0*/  LDG.E R7, desc[UR20][R4.64] ;  /* 0x0000001404077981 */ /* 0x002362000c1e1900 */
[----:B------:R-:W-:Y:S05]  /*10b0*/  BRA `(.L_x_12) ;  /* 0x0000000000047947 */ /* 0x000fea0003800000 */
.L_x_13:
[----:B-1----:R-:W3:Y:S02]  /*10c0*/  LDC R7, c[0x0][0x584] ;  /* 0x00016100ff077b82 */ /* 0x002ee40000000800 */
.L_x_12:
[----:B------:R-:W-:-:S13]  /*10d0*/  LOP3.LUT P0, RZ, R10, 0xff, RZ, 0xc0, !PT ;  /* 0x000000ff0aff7812 */ /* 0x000fda000780c0ff */
[----:B------:R-:W-:Y:S05]  /*10e0*/  @!P0 EXIT ;  /* 0x000000000000894d */ /* 0x000fea0003800000 */
[----:B------:R-:W4:Y:S01]  /*10f0*/  LDC R17, c[0x0][0x658] ;  /* 0x00019600ff117b82 */ /* 0x000f220000000800 */
[----:B------:R-:W-:Y:S01]  /*1100*/  ULDC.64 UR4, c[0x0][0x288] ;  /* 0x0000a20000047ab9 */ /* 0x000fe20000000a00 */
[----:B------:R-:W-:Y:S01]  /*1110*/  LOP3.LUT R16, R16, 0x1, RZ, 0xc0, !PT ;  /* 0x0000000110107812 */ /* 0x000fe200078ec0ff */
[----:B------:R-:W-:Y:S01]  /*1120*/  IMAD.U32 R11, RZ, RZ, UR4 ;  /* 0x00000004ff0b7e24 */ /* 0x000fe2000f8e00ff */
[----:B------:R-:W-:Y:S01]  /*1130*/  UIADD3 UR4, UR5, 0x1f, URZ ;  /* 0x0000001f05047890 */ /* 0x000fe2000fffe03f */
[----:B01----:R-:W-:Y:S01]  /*1140*/  SHF.R.U32.HI R4, RZ, 0x2, R2 ;  /* 0x00000002ff047819 */ /* 0x003fe20000011602 */
[----:B------:R-:W-:Y:S01]  /*1150*/  IMAD.MOV.U32 R12, RZ, RZ, -0x1 ;  /* 0xffffffffff0c7424 */ /* 0x000fe200078e00ff */
[----:B------:R-:W-:Y:S01]  /*1160*/  SHF.R.U32.HI R3, RZ, 0x1, R3 ;  /* 0x00000001ff037819 */ /* 0x000fe20000011603 */
[----:B------:R-:W0:Y:S01]  /*1170*/  LDC.64 R18, c[0x0][0x5c8] ;  /* 0x00017200ff127b82 */ /* 0x000e220000000a00 */
[----:B------:R-:W-:Y:S01]  /*1180*/  USHF.R.S32.HI UR5, URZ, 0x1f, UR4 ;  /* 0x0000001f3f057899 */ /* 0x000fe20008011404 */
[----:B------:R-:W-:Y:S01]  /*1190*/  LOP3.LUT R10, R2, 0x3, RZ, 0xc0, !PT ;  /* 0x00000003020a7812 */ /* 0x000fe200078ec0ff */
[----:B------:R-:W-:Y:S01]  /*11a0*/  IMAD.SHL.U32 R5, R16, 0x40, RZ ;  /* 0x0000004010057824 */ /* 0x000fe200078e00ff */
[----:B------:R-:W-:Y:S01]  /*11b0*/  LOP3.LUT R4, R4, 0x7, RZ, 0xc0, !PT ;  /* 0x0000000704047812 */ /* 0x000fe200078ec0ff */
[----:B------:R-:W-:Y:S01]  /*11c0*/  ULEA.HI UR5, UR5, UR4, URZ, 0x5 ;  /* 0x0000000405057291 */ /* 0x000fe2000f8f283f */
[----:B------:R-:W-:Y:S01]  /*11d0*/  LOP3.LUT R3, R3, 0x30, RZ, 0xc0, !PT ;  /* 0x0000003003037812 */ /* 0x000fe200078ec0ff */
[----:B------:R-:W-:Y:S01]  /*11e0*/  IMAD R10, R10, -0x2, R11 ;  /* 0xfffffffe0a0a7824 */ /* 0x000fe200078e020b */
[--C-:B------:R-:W-:Y:S01]  /*11f0*/  LOP3.LUT R5, R5, 0x40, R4.reuse, 0xe2, !PT ;  /* 0x0000004005057812 */ /* 0x100fe200078ee204 */
[----:B------:R-:W-:Y:S01]  /*1200*/  USHF.R.S32.HI UR9, URZ, 0x5, UR5 ;  /* 0x000000053f097899 */ /* 0x000fe20008011405 */
[-C--:B------:R-:W-:Y:S01]  /*1210*/  IADD3 R11, RZ, -R3.reuse, -R4 ;  /* 0x80000003ff0b7210 */ /* 0x080fe20007ffe804 */
[----:B------:R-:W-:Y:S01]  /*1220*/  IMAD.MOV.U32 R14, RZ, RZ, 0x1 ;  /* 0x00000001ff0e7424 */ /* 0x000fe200078e00ff */
[----:B------:R-:W-:Y:S01]  /*1230*/  LOP3.LUT R21, R2, 0x80, RZ, 0xc0, !PT ;  /* 0x0000008002157812 */ /* 0x000fe200078ec0ff */
[----:B------:R-:W-:Y:S01]  /*1240*/  UISETP.LT.AND UP0, UPT, UR9, 0x1, UPT ;  /* 0x000000010900788c */ /* 0x000fe2000bf01270 */
[----:B------:R-:W-:Y:S01]  /*1250*/  LOP3.LUT R4, R5, R3, RZ, 0xfc, !PT ;  /* 0x0000000305047212 */ /* 0x000fe200078efcff */
[----:B------:R-:W-:Y:S01]  /*1260*/  IMAD R23, R16, -0x40, R11 ;  /* 0xffffffc010177824 */ /* 0x000fe200078e020b */
[-C--:B----4-:R-:W-:Y:S01]  /*1270*/  SHF.L.U32 R22, R12, R17.reuse, RZ ;  /* 0x000000110c167219 */ /* 0x090fe200000006ff */
[----:B------:R-:W-:Y:S01]  /*1280*/  USEL UR10, UR9, 0x1, UP0 ;  /* 0x00000001090a7887 */ /* 0x000fe20008000000 */
[----:B------:R-:W-:Y:S01]  /*1290*/  SHF.L.U32 R17, R14, R17, RZ ;  /* 0x000000110e117219 */ /* 0x000fe200000006ff */
[----:B------:R-:W-:Y:S01]  /*12a0*/  IMAD.SHL.U32 R20, R2, 0x2, RZ ;  /* 0x0000000202147824 */ /* 0x000fe200078e00ff */
[----:B------:R-:W-:Y:S01]  /*12b0*/  ULDC UR4, c[0x0][0x284] ;  /* 0x0000a10000047ab9 */ /* 0x000fe20000000800 */
[----:B------:R-:W-:Y:S01]  /*12c0*/  LOP3.LUT R56, R0, 0x1, RZ, 0xfc, !PT ;  /* 0x0000000100387812 */ /* 0x000fe200078efcff */
[----:B------:R-:W-:Y:S01]  /*12d0*/  IMAD.MOV.U32 R5, RZ, RZ, RZ ;  /* 0x000000ffff057224 */ /* 0x000fe200078e00ff */
[----:B------:R-:W-:Y:S01]  /*12e0*/  SHF.R.U32.HI R21, RZ, 0x7, R21 ;  /* 0x00000007ff157819 */ /* 0x000fe20000011615 */
[C---:B0-----:R-:W-:Y:S01]  /*12f0*/  IMAD.SHL.U32 R15, R18.reuse, 0x80, RZ ;  /* 0x00000080120f7824 */ /* 0x041fe200078e00ff */
[C-C-:B------:R-:W-:Y:S01]  /*1300*/  SHF.L.U64.HI R16, R18.reuse, 0x7, R19.reuse ;  /* 0x0000000712107819 */ /* 0x140fe20000010213 */
[C---:B------:R-:W-:Y:S01]  /*1310*/  IMAD.SHL.U32 R13, R18.reuse, 0x8, RZ ;  /* 0x00000008120d7824 */ /* 0x040fe200078e00ff */
[C-C-:B------:R-:W-:Y:S01]  /*1320*/  SHF.L.U64.HI R14, R18.reuse, 0x3, R19.reuse ;  /* 0x00000003120e7819 */ /* 0x140fe20000010213 */
[C---:B------:R-:W-:Y:S01]  /*1330*/  IMAD.SHL.U32 R11, R18.reuse, 0x100, RZ ;  /* 0x00000100120b7824 */ /* 0x040fe200078e00ff */
[----:B------:R-:W-:Y:S01]  /*1340*/  SHF.L.U64.HI R12, R18, 0x8, R19 ;  /* 0x00000008120c7819 */ /* 0x000fe20000010213 */
[----:B------:R-:W-:Y:S01]  /*1350*/  VIADD R23, R23, UR4 ;  /* 0x0000000417177c36 */ /* 0x000fe20008000000 */
[----:B------:R-:W-:Y:S01]  /*1360*/  LOP3.LUT R22, RZ, R22, RZ, 0x33, !PT ;  /* 0x00000016ff167212 */ /* 0x000fe200078e33ff */
[----:B------:R-:W-:Y:S01]  /*1370*/  UIADD3 UR10, UR9, -UR10, URZ ;  /* 0x8000000a090a7290 */ /* 0x000fe2000fffe03f */
[----:B------:R-:W-:Y:S01]  /*1380*/  UMOV UR4, URZ ;  /* 0x0000003f00047c82 */ /* 0x000fe20008000000 */
[----:B------:R-:W-:-:S10]  /*1390*/  UMOV UR5, URZ ;  /* 0x0000003f00057c82 */ /* 0x000fd40008000000 */
.L_x_40:
[----:B0-----:R-:W0:Y:S01]  /*13a0*/  SHFL.IDX PT, R3, R21, RZ, 0x1f ;  /* 0x00001fff15037589 */ /* 0x001e2200000e0000 */
[----:B-1----:R-:W1:Y:S01]  /*13b0*/  S2UR UR17, SR_CgaCtaId ;  /* 0x00000000001179c3 */ /* 0x002e620000008800 */
[----:B------:R-:W-:Y:S01]  /*13c0*/  UMOV UR16, 0x400 ;  /* 0x0000040000107882 */ /* 0x000fe20000000000 */
[----:B------:R-:W-:Y:S01]  /*13d0*/  UMOV UR6, URZ ;  /* 0x0000003f00067c82 */ /* 0x000fe20008000000 */
[----:B------:R-:W-:Y:S01]  /*13e0*/  UMOV UR7, URZ ;  /* 0x0000003f00077c82 */ /* 0x000fe20008000000 */
[----:B------:R-:W-:Y:S01]  /*13f0*/  UMOV UR22, UR5 ;  /* 0x0000000500167c82 */ /* 0x000fe20008000000 */
[----:B-----5:R-:W-:Y:S01]  /*1400*/  CS2R R26, SRZ ;  /* 0x00000000001a7805 */ /* 0x020fe2000001ff00 */
[----:B------:R-:W-:Y:S01]  /*1410*/  IMAD.MOV.U32 R29, RZ, RZ, RZ ;  /* 0x000000ffff1d7224 */ /* 0x000fe200078e00ff */
[----:B------:R-:W-:Y:S01]  /*1420*/  CS2R R32, SRZ ;  /* 0x0000000000207805 */ /* 0x000fe2000001ff00 */
[----:B------:R-:W4:Y:S01]  /*1430*/  LDC R2, c[0x0][0x28c] ;  /* 0x0000a300ff027b82 */ /* 0x000f220000000800 */
[----:B------:R-:W-:-:S02]  /*1440*/  CS2R R34, SRZ ;  /* 0x0000000000227805 */ /* 0x000fc4000001ff00 */
[----:B------:R-:W-:Y:S02]  /*1450*/  CS2R R52, SRZ ;  /* 0x0000000000347805 */ /* 0x000fe4000001ff00 */
[----:B------:R-:W-:Y:S01]  /*1460*/  CS2R R54, SRZ ;  /* 0x0000000000367805 */ /* 0x000fe2000001ff00 */
[----:B------:R-:W-:Y:S01]  /*1470*/  IMAD.MOV.U32 R57, RZ, RZ, RZ ;  /* 0x000000ffff397224 */ /* 0x000fe200078e00ff */
[----:B------:R-:W-:Y:S01]  /*1480*/  CS2R R40, SRZ ;  /* 0x0000000000287805 */ /* 0x000fe2000001ff00 */
[----:B------:R-:W-:Y:S01]  /*1490*/  IMAD.U32 R19, RZ, RZ, UR4 ;  /* 0x00000004ff137e24 */ /* 0x000fe2000f8e00ff */
[----:B------:R-:W-:Y:S02]  /*14a0*/  CS2R R42, SRZ ;  /* 0x00000000002a7805 */ /* 0x000fe4000001ff00 */
[----:B------:R-:W-:Y:S02]  /*14b0*/  CS2R R44, SRZ ;  /* 0x00000000002c7805 */ /* 0x000fe4000001ff00 */
[----:B------:R-:W-:-:S02]  /*14c0*/  CS2R R46, SRZ ;  /* 0x00000000002e7805 */ /* 0x000fc4000001ff00 */
[----:B------:R-:W-:Y:S02]  /*14d0*/  CS2R R48, SRZ ;  /* 0x0000000000307805 */ /* 0x000fe4000001ff00 */
[----:B------:R-:W-:Y:S02]  /*14e0*/  CS2R R50, SRZ ;  /* 0x0000000000327805 */ /* 0x000fe4000001ff00 */
[----:B0-----:R-:W-:Y:S02]  /*14f0*/  R2UR UR8, R3 ;  /* 0x00000000030872ca */ /* 0x001fe400000e0000 */
[----:B----4-:R-:W-:-:S11]  /*1500*/  ISETP.GE.AND P0, PT, R2, 0x1, PT ;  /* 0x000000010200780c */ /* 0x010fd60003f06270 */
[----:B------:R-:W-:-:S04]  /*1510*/  ULEA.HI UR11, UR8, UR8, URZ, 0x1 ;  /* 0x00000008080b7291 */ /* 0x000fc8000f8f083f */
[----:B------:R-:W-:Y:S02]  /*1520*/  ULOP3.LUT UR12, UR11, 0x1ffffe, URZ, 0xc0, !UPT ;  /* 0x001ffffe0b0c7892 */ /* 0x000fe4000f8ec03f */
[----:B-1----:R-:W-:Y:S02]  /*1530*/  ULEA UR11, UR17, UR16, 0x18 ;  /* 0x00000010110b7291 */ /* 0x002fe4000f8ec03f */
[----:B------:R-:W-:-:S03]  /*1540*/  UIADD3 UR12, UR8, -UR12, URZ ;  /* 0x8000000c080c7290 */ /* 0x000fc6000fffe03f */
[----:B------:R-:W-:Y:S01]  /*1550*/  UMOV UR8, URZ ;  /* 0x0000003f00087c82 */ /* 0x000fe20008000000 */
[----:B------:R-:W-:-:S04]  /*1560*/  ULEA UR12, UR12, UR11, 0xb ;  /* 0x0000000b0c0c7291 */ /* 0x000fc8000f8e583f */
[----:B------:R-:W-:-:S04]  /*1570*/  UIADD3 UR12, UR12, 0x200, URZ ;  /* 0x000002000c0c7890 */ /* 0x000fc8000fffe03f */
[----:B------:R-:W-:-:S04]  /*1580*/  USHF.R.U32.HI UR12, URZ, 0x4, UR12 ;  /* 0x000000043f0c7899 */ /* 0x000fc8000801160c */
[----:B------:R-:W-:-:S04]  /*1590*/  ULOP3.LUT UR12, UR12, 0x3fff, URZ, 0xc0, !UPT ;  /* 0x00003fff0c0c7892 */ /* 0x000fc8000f8ec03f */
[----:B------:R-:W-:Y:S01]  /*15a0*/  ULOP3.LUT UR12, UR12, 0x10000, URZ, 0xfc, !UPT ;  /* 0x000100000c0c7892 */ /* 0x000fe2000f8efc3f */
[----:B------:R-:W-:Y:S11]  /*15b0*/  @!P0 BRA `(.L_x_14) ;  /* 0x0000000400008947 */ /* 0x000ff60003800000 */
[----:B------:R-:W-:-:S13]  /*15c0*/  ISETP.NE.AND P1, PT, R56, 0x3, PT ;  /* 0x000000033800780c */ /* 0x000fda0003f25270 */
[----:B------:R-:W-:Y:S05]  /*15d0*/  @!P1 BRA `(.L_x_15) ;  /* 0x0000000000049947 */ /* 0x000fea0003800000 */
[----:B------:R-:W-:Y:S01]  /*15e0*/  BPT.TRAP 0x1 ;  /* 0x000000040000795c */ /* 0x000fe20000300000 */
.L_x_15:
[----:B------:R-:W-:Y:S01]  /*15f0*/  ULEA UR6, UR5, UR11, 0x3 ;  /* 0x0000000b05067291 */ /* 0x000fe2000f8e183f */
[----:B------:R-:W-:-:S05]  /*1600*/  IMAD.U32 R2, RZ, RZ, UR4 ;  /* 0x00000004ff027e24 */ /* 0x000fca000f8e00ff */
[----:B------:R-:W-:-:S04]  /*1610*/  SHF.L.U32 R2, R2, 0x1f, RZ ;  /* 0x0000001f02027819 */ /* 0x000fc800000006ff */
[----:B------:R0:W1:Y:S01]  /*1620*/  SYNCS.PHASECHK.TRANS64.TRYWAIT P0, [UR6], R2 ;  /* 0x00000002ff0075a7 */ /* 0x0000620008000146 */
[----:B------:R-:W-:Y:S05]  /*1630*/  @!P1 BRA `(.L_x_16) ;  /* 0x0000000000049947 */ /* 0x000fea0003800000 */
[----:B------:R-:W-:Y:S01]  /*1640*/  BPT.TRAP 0x1 ;  /* 0x000000040000795c */ /* 0x000fe20000300000 */
.L_x_16:
[----:B-1----:R-:W-:Y:S05]  /*1650*/  @P0 BRA `(.L_x_17) ;  /* 0x0000000000080947 */ /* 0x002fea0003800000 */
[----:B------:R-:W1:Y:S02]  /*1660*/  SYNCS.PHASECHK.TRANS64.TRYWAIT P0, [UR6], R2 ;  /* 0x00000002ff0075a7 */ /* 0x000e640008000146 */
[----:B-1----:R-:W-:Y:S05]  /*1670*/  @!P0 BRA `(.L_x_18) ;  /* 0x0000004400308947 */ /* 0x002fea0003800000 */
.L_x_17:
[----:B------:R-:W-:Y:S01]  /*1680*/  UIADD3 UR6, UR11, 0x36200, URZ ;  /* 0x000362000b067890 */ /* 0x000fe2000fffe03f */
[----:B------:R-:W-:Y:S01]  /*1690*/  WARPGROUP.ARRIVE ;  /* 0x00000000000079c5 */ /* 0x000fe20000000000 */
[----:B------:R-:W-:Y:S01]  /*16a0*/  UIMAD UR16, UR5, 0x300, UR12 ;  /* 0x00000300051078a4 */ /* 0x000fe2000f8e020c */
[----:B------:R-:W-:Y:S01]  /*16b0*/  CS2R R26, SRZ ;  /* 0x00000000001a7805 */ /* 0x000fe2000001ff00 */
[----:B------:R-:W-:Y:S01]  /*16c0*/  USHF.R.U32.HI UR6, URZ, 0x4, UR6 ;  /* 0x000000043f067899 */ /* 0x000fe20008011606 */
[----:B------:R-:W-:Y:S01]  /*16d0*/  IMAD.MOV.U32 R29, RZ, RZ, RZ ;  /* 0x000000ffff1d7224 */ /* 0x000fe200078e00ff */
[----:B------:R-:W-:Y:S01]  /*16e0*/  UIADD3 UR7, UR16, 0x200, URZ ;  /* 0x0000020010077890 */ /* 0x000fe2000fffe03f */
[----:B------:R-:W-:Y:S01]  /*16f0*/  CS2R R32, SRZ ;  /* 0x0000000000207805 */ /* 0x000fe2000001ff00 */
[----:B------:R-:W-:Y:S01]  /*1700*/  ULOP3.LUT UR6, UR6, 0x3fff, URZ, 0xc0, !UPT ;  /* 0x00003fff06067892 */ /* 0x000fe2000f8ec03f */
[----:B------:R-:W-:Y:S01]  /*1710*/  CS2R R34, SRZ ;  /* 0x0000000000227805 */ /* 0x000fe2000001ff00 */
[----:B------:R-:W-:Y:S01]  /*1720*/  UMOV UR17, 0xc0000010 ;  /* 0xc000001000117882 */ /* 0x000fe20000000000 */
[----:B------:R-:W-:Y:S01]  /*1730*/  UMOV UR19, 0xc0000000 ;  /* 0xc000000000137882 */ /* 0x000fe20000000000 */
[----:B------:R-:W-:Y:S01]  /*1740*/  ULOP3.LUT UR6, UR6, 0x10000, URZ, 0xfc, !UPT ;  /* 0x0001000006067892 */ /* 0x000fe2000f8efc3f */
[----:B------:R-:W-:Y:S01]  /*1750*/  CS2R R52, SRZ ;  /* 0x0000000000347805 */ /* 0x000fe2000001ff00 */
[----:B------:R-:W-:Y:S01]  /*1760*/  ULDC UR8, c[0x0][0x50c] ;  /* 0x0001430000087ab9 */ /* 0x000fe20000000800 */
[----:B------:R-:W-:Y:S01]  /*1770*/  CS2R R54, SRZ ;  /* 0x0000000000367805 */ /* 0x000fe2000001ff00 */
[----:B------:R-:W-:Y:S01]  /*1780*/  ULEA UR18, UR5, UR6, 0x4 ;  /* 0x0000000605127291 */ /* 0x000fe2000f8e203f */
[----:B------:R-:W-:Y:S01]  /*1790*/  IMAD.MOV.U32 R57, RZ, RZ, RZ ;  /* 0x000000ffff397224 */ /* 0x000fe200078e00ff */
[----:B------:R-:W-:-:S02]  /*17a0*/  UIADD3 UR6, UR16, 0x100, URZ ;  /* 0x0000010010067890 */ /* 0x000fc4000fffe03f */
[----:B------:R-:W-:-:S05]  /*17b0*/  UISETP.NE.AND UP0, UPT, UR8, 0x1, UPT ;  /* 0x000000010800788c */ /* 0x000fca000bf05270 */
[----:B------:R-:W-:Y:S01]  /*17c0*/  QGMMA.64x8x32.F32.E4M3.E4M3 R40, gdesc[UR16], RZ, !UPT ;  /* 0x00000000102879f3 */ /* 0x000fe2000c7008ff */
[----:B------:R-:W-:Y:S01]  /*17d0*/  UMOV UR16, UR6 ;  /* 0x0000000600107c82 */ /* 0x000fe20008000000 */
[----:B------:R-:W-:Y:S01]  /*17e0*/  UMOV UR17, 0xc0000010 ;  /* 0xc000001000117882 */ /* 0x000fe20000000000 */
[----:B------:R-:W-:Y:S01]  /*17f0*/  UMOV UR6, 0x1 ;  /* 0x0000000100067882 */ /* 0x000fe20000000000 */
[----:B------:R-:W-:Y:S01]  /*1800*/  QGMMA.64x8x32.F32.E4M3.E4M3 R44, gdesc[UR16], RZ, !UPT ;  /* 0x00000000102c79f3 */ /* 0x000fe2000c7008ff */
[----:B------:R-:W-:Y:S01]  /*1810*/  UMOV UR16, UR7 ;  /* 0x0000000700107c82 */ /* 0x000fe20008000000 */
[----:B------:R-:W-:Y:S01]  /*1820*/  USEL UR7, URZ, 0x1, UP0 ;  /* 0x000000013f077887 */ /* 0x000fe20008000000 */
[----:B------:R-:W-:Y:S02]  /*1830*/  UMOV UR17, 0xc0000010 ;  /* 0xc000001000117882 */ /* 0x000fe40000000000 */
[----:B------:R-:W-:Y:S03]  /*1840*/  QGMMA.64x8x32.F32.E4M3.E4M3 R48, gdesc[UR16], RZ, !UPT, gsb0 ;  /* 0x00000000103079f3 */ /* 0x000fe6000c0008ff */
[----:B------:R-:W-:-:S13]  /*1850*/  ISETP.NE.AND P0, PT, RZ, UR7, PT ;  /* 0x00000007ff007c0c */ /* 0x000fda000bf05270 */
[----:B------:R-:W-:Y:S05]  /*1860*/  @!P0 BRA `(.L_x_19) ;  /* 0x0000000000388947 */ /* 0x000fea0003800000 */
[----:B------:R-:W-:Y:S02]  /*1870*/  WARPGROUP.DEPBAR.LE gsb0, 0x0 ;  /* 0x00008000000079c5 */ /* 0x000fe40000010000 */
[----:B------:R-:W-:-:S01]  /*1880*/  FADD R57, RZ, R40 ;  /* 0x00000028ff397221 */ /* 0x000fc20000000000 */
[----:B------:R-:W-:Y:S01]  /*1890*/  FADD R54, RZ, R41 ;  /* 0x00000029ff367221 */ /* 0x000fe20000000000 */
        /* <DEDUP_REMOVED lines=10> */
[----:B------:R-:W-:-:S06]  /*1940*/  UMOV UR6, URZ ;  /* 0x0000003f00067c82 */ /* 0x000fcc0008000000 */
.L_x_19:
[----:B------:R-:W-:-:S04]  /*1950*/  UIADD3 UR22, UR5, 0x1, URZ ;  /* 0x0000000105167890 */ /* 0x000fc8000fffe03f */
[----:B------:R-:W-:-:S04]  /*1960*/  UISETP.NE.AND UP0, UPT, UR22, 0x12, UPT ;  /* 0x000000121600788c */ /* 0x000fc8000bf05270 */
[----:B------:R-:W-:Y:S02]  /*1970*/  USEL UR8, URZ, 0x1, UP0 ;  /* 0x000000013f087887 */ /* 0x000fe40008000000 */
[----:B------:R-:W-:Y:S02]  /*1980*/  USEL UR22, UR22, URZ, UP0 ;  /* 0x0000003f16167287 */ /* 0x000fe40008000000 */
[----:B------:R-:W-:-:S06]  /*1990*/  ULOP3.LUT UR8, UR4, UR8, URZ, 0x3c, !UPT ;  /* 0x0000000804087292 */ /* 0x000fcc000f8e3c3f */
[----:B------:R-:W-:Y:S01]  /*19a0*/  IMAD.U32 R19, RZ, RZ, UR8 ;  /* 0x00000008ff137e24 */ /* 0x000fe2000f8e00ff */
[----:B------:R-:W-:-:S06]  /*19b0*/  UMOV UR8, 0x1 ;  /* 0x0000000100087882 */ /* 0x000fcc0000000000 */
.L_x_14:
[----:B------:R-:W-:-:S06]  /*19c0*/  UISETP.GE.AND UP0, UPT, UR10, 0x1, UPT ;  /* 0x000000010a00788c */ /* 0x000fcc000bf06270 */
[----:B------:R-:W-:-:S13]  /*19d0*/  PLOP3.LUT P0, PT, PT, PT, UP0, 0x80, 0x0 ;  /* 0x000000000000781c */ /* 0x000fda0003f0f008 */
[----:B------:R-:W-:Y:S05]  /*19e0*/  @!P0 BRA `(.L_x_20) ;  /* 0x00000004003c8947 */ /* 0x000fea0003800000 */
[----:B01----:R-:W-:Y:S01]  /*19f0*/  IMAD.U32 R2, RZ, RZ, UR10 ;  /* 0x0000000aff027e24 */ /* 0x003fe2000f8e00ff */
[----:B------:R-:W-:Y:S01]  /*1a00*/  UMOV UR23, UR5 ;  /* 0x0000000500177c82 */ /* 0x000fe20008000000 */
[----:B------:R-:W-:-:S05]  /*1a10*/  ULDC UR24, c[0x0][0x50c] ;  /* 0x0001430000187ab9 */ /* 0x000fca0000000800 */
.L_x_28:
[----:B------:R-:W-:-:S13]  /*1a20*/  ISETP.NE.AND P1, PT, R56, 0x3, PT ;  /* 0x000000033800780c */ /* 0x000fda0003f25270 */
[----:B01----:R-:W-:Y:S05]  /*1a30*/  @!P1 BRA `(.L_x_21) ;  /* 0x0000000000049947 */ /* 0x003fea0003800000 */
[----:B------:R-:W-:Y:S01]  /*1a40*/  BPT.TRAP 0x1 ;  /* 0x000000040000795c */ /* 0x000fe20000300000 */
.L_x_21:
[----:B------:R-:W0:Y:S01]  /*1a50*/  S2UR UR16, SR_CgaCtaId ;  /* 0x00000000001079c3 */ /* 0x000e220000008800 */
[----:B------:R-:W-:Y:S01]  /*1a60*/  UMOV UR11, 0x400 ;  /* 0x00000400000b7882 */ /* 0x000fe20000000000 */
[----:B------:R-:W-:Y:S01]  /*1a70*/  SHF.L.U32 R3, R19, 0x1f, RZ ;  /* 0x0000001f13037819 */ /* 0x000fe200000006ff */
[----:B0-----:R-:W-:-:S04]  /*1a80*/  ULEA UR11, UR16, UR11, 0x18 ;  /* 0x0000000b100b7291 */ /* 0x001fc8000f8ec03f */
[----:B------:R-:W-:-:S09]  /*1a90*/  ULEA UR16, UR22, UR11, 0x3 ;  /* 0x0000000b16107291 */ /* 0x000fd2000f8e183f */
[----:B------:R0:W1:Y:S01]  /*1aa0*/  SYNCS.PHASECHK.TRANS64.TRYWAIT P0, [UR16], R3 ;  /* 0x00000003ff0075a7 */ /* 0x0000620008000150 */
[----:B------:R-:W-:Y:S05]  /*1ab0*/  @!P1 BRA `(.L_x_22) ;  /* 0x0000000000049947 */ /* 0x000fea0003800000 */
[----:B------:R-:W-:Y:S01]  /*1ac0*/  BPT.TRAP 0x1 ;  /* 0x000000040000795c */ /* 0x000fe20000300000 */
.L_x_22:
[----:B-1----:R-:W-:Y:S05]  /*1ad0*/  @P0 BRA `(.L_x_23) ;  /* 0x0000000000080947 */ /* 0x002fea0003800000 */
[----:B------:R-:W1:Y:S02]  /*1ae0*/  SYNCS.PHASECHK.TRANS64.TRYWAIT P0, [UR16], R3 ;  /* 0x00000003ff0075a7 */ /* 0x000e640008000150 */
[----:B-1----:R-:W-:Y:S05]  /*1af0*/  @!P0 BRA `(.L_x_24) ;  /* 0x0000004000288947 */ /* 0x002fea0003800000 */
.L_x_23:
[----:B------:R-:W-:Y:S01]  /*1b00*/  UIADD3 UR16, UR11, 0x36200, URZ ;  /* 0x000362000b107890 */ /* 0x000fe2000fffe03f */
[----:B------:R-:W-:Y:S01]  /*1b10*/  WARPGROUP.ARRIVE ;  /* 0x00000000000079c5 */ /* 0x000fe20000000000 */
[----:B------:R-:W-:Y:S02]  /*1b20*/  UISETP.NE.AND UP0, UPT, UR7, URZ, UPT ;  /* 0x0000003f0700728c */ /* 0x000fe4000bf05270 */
[----:B------:R-:W-:Y:S02]  /*1b30*/  USHF.R.U32.HI UR16, URZ, 0x4, UR16 ;  /* 0x000000043f107899 */ /* 0x000fe40008011610 */
[----:B------:R-:W-:Y:S02]  /*1b40*/  USEL UR8, UR8, URZ, !UP0 ;  /* 0x0000003f08087287 */ /* 0x000fe4000c000000 */
[----:B------:R-:W-:Y:S02]  /*1b50*/  ULOP3.LUT UR16, UR16, 0x3fff, URZ, 0xc0, !UPT ;  /* 0x00003fff10107892 */ /* 0x000fe4000f8ec03f */
[----:B------:R-:W-:-:S02]  /*1b60*/  UISETP.NE.U32.AND UP0, UPT, UR8, URZ, UPT ;  /* 0x0000003f0800728c */ /* 0x000fc4000bf05070 */
[----:B------:R-:W-:Y:S02]  /*1b70*/  ULOP3.LUT UR18, UR16, 0x10000, URZ, 0xfc, !UPT ;  /* 0x0001000010127892 */ /* 0x000fe4000f8efc3f */
[----:B------:R-:W-:Y:S02]  /*1b80*/  UIMAD UR16, UR22, 0x300, UR12 ;  /* 0x00000300161078a4 */ /* 0x000fe4000f8e020c */
[----:B------:R-:W-:Y:S02]  /*1b90*/  ULEA UR18, UR22, UR18, 0x4 ;  /* 0x0000001216127291 */ /* 0x000fe4000f8e203f */
[----:B------:R-:W-:Y:S02]  /*1ba0*/  UIADD3 UR7, UR16, 0x100, URZ ;  /* 0x0000010010077890 */ /* 0x000fe4000fffe03f */
[----:B------:R-:W-:Y:S01]  /*1bb0*/  UIADD3 UR8, UR16, 0x200, URZ ;  /* 0x0000020010087890 */ /* 0x000fe2000fffe03f */
[----:B------:R-:W-:Y:S01]  /*1bc0*/  UMOV UR17, 0xc0000010 ;  /* 0xc000001000117882 */ /* 0x000fe20000000000 */
[----:B------:R-:W-:Y:S01]  /*1bd0*/  UMOV UR19, 0xc0000000 ;  /* 0xc000000000137882 */ /* 0x000fe20000000000 */
[----:B------:R-:W-:-:S02]  /*1be0*/  UIADD3 UR6, UR6, 0x1, URZ ;  /* 0x0000000106067890 */ /* 0x000fc4000fffe03f */
[----:B------:R-:W-:Y:S01]  /*1bf0*/  QGMMA.64x8x32.F32.E4M3.E4M3 R40, gdesc[UR16], R40, UP0 ;  /* 0x00000000102879f3 */ /* 0x000fe2000bf00828 */
[----:B------:R-:W-:Y:S01]  /*1c00*/  UMOV UR16, UR7 ;  /* 0x0000000700107c82 */ /* 0x000fe20008000000 */
[----:B------:R-:W-:Y:S02]  /*1c10*/  UMOV UR17, 0xc0000010 ;  /* 0xc000001000117882 */ /* 0x000fe40000000000 */
[----:B------:R-:W-:Y:S01]  /*1c20*/  QGMMA.64x8x32.F32.E4M3.E4M3 R44, gdesc[UR16], R44, UP0 ;  /* 0x00000000102c79f3 */ /* 0x000fe2000bf0082c */
[----:B------:R-:W-:Y:S01]  /*1c30*/  UMOV UR16, UR8 ;  /* 0x0000000800107c82 */ /* 0x000fe20008000000 */
[----:B------:R-:W-:Y:S02]  /*1c40*/  UMOV UR17, 0xc0000010 ;  /* 0xc000001000117882 */ /* 0x000fe40000000000 */
[----:B------:R-:W-:Y:S01]  /*1c50*/  QGMMA.64x8x32.F32.E4M3.E4M3 R48, gdesc[UR16], R48, UP0, gsb0 ;  /* 0x00000000103079f3 */ /* 0x000fe2000b800830 */
[----:B------:R-:W-:-:S04]  /*1c60*/  UISETP.NE.AND UP0, UPT, UR6, UR24, UPT ;  /* 0x000000180600728c */ /* 0x000fc8000bf05270 */
[----:B------:R-:W-:-:S06]  /*1c70*/  USEL UR7, URZ, 0x1, UP0 ;  /* 0x000000013f077887 */ /* 0x000fcc0008000000 */
[----:B------:R-:W-:Y:S01]  /*1c80*/  ISETP.NE.AND P0, PT, RZ, UR7, PT ;  /* 0x00000007ff007c0c */ /* 0x000fe2000bf05270 */
[----:B------:R-:W-:-:S12]  /*1c90*/  WARPGROUP.DEPBAR.LE gsb0, 0x1 ;  /* 0x00008000000079c5 */ /* 0x000fd80000010100 */
[----:B------:R-:W-:Y:S05]  /*1ca0*/  @!P0 BRA `(.L_x_25) ;  /* 0x0000000000388947 */ /* 0x000fea0003800000 */
[----:B------:R-:W-:Y:S02]  /*1cb0*/  WARPGROUP.DEPBAR.LE gsb0, 0x0 ;  /* 0x00008000000079c5 */ /* 0x000fe40000010000 */
[----:B------:R-:W-:-:S01]  /*1cc0*/  FADD R57, R40, R57 ;  /* 0x0000003928397221 */ /* 0x000fc20000000000 */
[----:B------:R-:W-:Y:S01]  /*1cd0*/  FADD R54, R41, R54 ;  /* 0x0000003629367221 */ /* 0x000fe20000000000 */
        /* <DEDUP_REMOVED lines=10> */
[----:B------:R-:W-:-:S06]  /*1d80*/  UMOV UR6, URZ ;  /* 0x0000003f00067c82 */ /* 0x000fcc0008000000 */
.L_x_25:
[----:B------:R-:W-:Y:S05]  /*1d90*/  @!P1 BRA `(.L_x_26) ;  /* 0x0000000000049947 */ /* 0x000fea0003800000 */
[----:B------:R-:W-:Y:S01]  /*1da0*/  BPT.TRAP 0x1 ;  /* 0x000000040000795c */ /* 0x000fe20000300000 */
.L_x_26:
[----:B------:R-:W-:Y:S01]  /*1db0*/  ULEA UR8, UR23, UR11, 0x3 ;  /* 0x0000000b17087291 */ /* 0x000fe2000f8e183f */
[----:B------:R-:W-:-:S03]  /*1dc0*/  ISETP.GT.U32.AND P0, PT, R0, 0x1, PT ;  /* 0x000000010000780c */ /* 0x000fc60003f04070 */
[----:B------:R-:W-:-:S04]  /*1dd0*/  UIADD3 UR8, UR8, 0x90, URZ ;  /* 0x0000009008087890 */ /* 0x000fc8000fffe03f */
[----:B------:R-:W-:-:S09]  /*1de0*/  UPRMT UR8, URZ, 0x654, UR8 ;  /* 0x000006543f087896 */ /* 0x000fd20008000008 */
[----:B------:R-:W-:Y:S01]  /*1df0*/  SYNCS.ARRIVE.TRANS64.RED.A1T0 RZ, [UR8], RZ ;  /* 0x000000ffffff79a7 */ /* 0x000fe20008100408 */
[----:B------:R-:W-:Y:S05]  /*1e00*/  @P0 BRA `(.L_x_27) ;  /* 0x0000000000040947 */ /* 0x000fea0003800000 */
[----:B------:R-:W-:Y:S01]  /*1e10*/  BPT.TRAP 0x1 ;  /* 0x000000040000795c */ /* 0x000fe20000300000 */
.L_x_27:
[----:B------:R-:W-:Y:S01]  /*1e20*/  UIADD3 UR22, UR22, 0x1, URZ ;  /* 0x0000000116167890 */ /* 0x000fe2000fffe03f */
[C---:B------:R-:W-:Y:S01]  /*1e30*/  ISETP.GT.AND P0, PT, R2.reuse, 0x1, PT ;  /* 0x000000010200780c */ /* 0x040fe20003f04270 */
[----:B------:R-:W-:Y:S01]  /*1e40*/  UIADD3 UR23, UR23, 0x1, URZ ;  /* 0x0000000117177890 */ /* 0x000fe2000fffe03f */
[----:B------:R-:W-:Y:S01]  /*1e50*/  VIADD R2, R2, 0xffffffff ;  /* 0xffffffff02027836 */ /* 0x000fe20000000000 */
[----:B------:R-:W-:Y:S02]  /*1e60*/  UISETP.NE.AND UP0, UPT, UR22, 0x12, UPT ;  /* 0x000000121600788c */ /* 0x000fe4000bf05270 */
[----:B------:R-:W-:Y:S02]  /*1e70*/  UISETP.NE.AND UP1, UPT, UR23, 0x12, UPT ;  /* 0x000000121700788c */ /* 0x000fe4000bf25270 */
[----:B------:R-:W-:Y:S02]  /*1e80*/  USEL UR8, URZ, 0x1, UP0 ;  /* 0x000000013f087887 */ /* 0x000fe40008000000 */
[----:B------:R-:W-:-:S02]  /*1e90*/  USEL UR22, UR22, URZ, UP0 ;  /* 0x0000003f16167287 */ /* 0x000fc40008000000 */
[----:B------:R-:W-:Y:S02]  /*1ea0*/  USEL UR23, UR23, URZ, UP1 ;  /* 0x0000003f17177287 */ /* 0x000fe40008800000 */
[----:B------:R-:W-:Y:S01]  /*1eb0*/  LOP3.LUT R19, R19, UR8, RZ, 0x3c, !PT ;  /* 0x0000000813137c12 */ /* 0x000fe2000f8e3cff */
[----:B------:R-:W-:Y:S01]  /*1ec0*/  UMOV UR8, 0x1 ;  /* 0x0000000100087882 */ /* 0x000fe20000000000 */
[----:B------:R-:W-:Y:S08]  /*1ed0*/  @P0 BRA `(.L_x_28) ;  /* 0xfffffff800d00947 */ /* 0x000ff0000383ffff */
.L_x_20:
[----:B------:R-:W-:Y:S01]  /*1ee0*/  UISETP.NE.AND UP0, UPT, UR6, URZ, UPT ;  /* 0x0000003f0600728c */ /* 0x000fe2000bf05270 */
[----:B01----:R-:W0:Y:S03]  /*1ef0*/  LDC R2, c[0x0][0x28c] ;  /* 0x0000a300ff027b82 */ /* 0x003e260000000800 */
[----:B------:R-:W-:-:S06]  /*1f00*/  USEL UR6, URZ, 0x1, !UP0 ;  /* 0x000000013f067887 */ /* 0x000fcc000c000000 */
[----:B------:R-:W-:Y:S02]  /*1f10*/  ISETP.NE.AND P0, PT, RZ, UR6, PT ;  /* 0x00000006ff007c0c */ /* 0x000fe4000bf05270 */
[----:B0-----:R-:W-:-:S11]  /*1f20*/  ISETP.GE.AND P1, PT, R2, 0x1, PT ;  /* 0x000000010200780c */ /* 0x001fd60003f26270 */
[----:B------:R-:W-:Y:S05]  /*1f30*/  @!P0 BRA `(.L_x_29) ;  /* 0x0000000000348947 */ /* 0x000fea0003800000 */
[----:B------:R-:W-:Y:S02]  /*1f40*/  WARPGROUP.DEPBAR.LE gsb0, 0x0 ;  /* 0x00008000000079c5 */ /* 0x000fe40000010000 */
[----:B------:R-:W-:Y:S01]  /*1f50*/  FADD R57, R40, R57 ;  /* 0x0000003928397221 */ /* 0x000fe20000000000 */
        /* <DEDUP_REMOVED lines=10> */
[----:B------:R-:W-:-:S07]  /*2000*/  FADD R26, R26, R51 ;  /* 0x000000331a1a7221 */ /* 0x000fce0000000000 */
.L_x_29:
[----:B------:R-:W-:Y:S02]  /*2010*/  WARPGROUP.DEPBAR.LE gsb0, 0x0 ;  /* 0x00008000000079c5 */ /* 0x000fe40000010000 */
[----:B------:R-:W-:Y:S05]  /*2020*/  @!P1 BRA `(.L_x_30) ;  /* 0x0000000000389947 */ /* 0x000fea0003800000 */
[----:B------:R-:W-:-:S13]  /*2030*/  ISETP.NE.AND P0, PT, R56, 0x3, PT ;  /* 0x000000033800780c */ /* 0x000fda0003f05270 */
[----:B------:R-:W-:Y:S05]  /*2040*/  @!P0 BRA `(.L_x_31) ;  /* 0x0000000000048947 */ /* 0x000fea0003800000 */
[----:B------:R-:W-:Y:S01]  /*2050*/  BPT.TRAP 0x1 ;  /* 0x000000040000795c */ /* 0x000fe20000300000 */
.L_x_31:
[----:B------:R-:W-:Y:S01]  /*2060*/  UIADD3 UR8, UR10, UR5, URZ ;  /* 0x000000050a087290 */ /* 0x000fe2000fffe03f */
[----:B------:R-:W-:-:S03]  /*2070*/  ISETP.GT.U32.AND P0, PT, R0, 0x1, PT ;  /* 0x000000010000780c */ /* 0x000fc60003f04070 */
[----:B------:R-:W-:-:S04]  /*2080*/  UIMAD.WIDE.U32 UR6, UR8, 0x38e38e39, URZ ;  /* 0x38e38e39080678a5 */ /* 0x000fc8000f8e003f */
[----:B------:R-:W-:-:S04]  /*2090*/  USHF.R.U32.HI UR6, URZ, 0x2, UR7 ;  /* 0x000000023f067899 */ /* 0x000fc80008011607 */
[----:B------:R-:W-:-:S04]  /*20a0*/  UIMAD UR8, UR6, -0x12, UR8 ;  /* 0xffffffee060878a4 */ /* 0x000fc8000f8e0208 */
[----:B------:R-:W-:-:S04]  /*20b0*/  ULEA UR8, UR8, UR11, 0x3 ;  /* 0x0000000b08087291 */ /* 0x000fc8000f8e183f */
[----:B------:R-:W-:-:S04]  /*20c0*/  UIADD3 UR8, UR8, 0x90, URZ ;  /* 0x0000009008087890 */ /* 0x000fc8000fffe03f */
[----:B------:R-:W-:-:S09]  /*20d0*/  UPRMT UR8, URZ, 0x654, UR8 ;  /* 0x000006543f087896 */ /* 0x000fd20008000008 */
[----:B------:R-:W-:Y:S01]  /*20e0*/  SYNCS.ARRIVE.TRANS64.RED.A1T0 RZ, [UR8], RZ ;  /* 0x000000ffffff79a7 */ /* 0x000fe20008100408 */
[----:B------:R-:W-:Y:S05]  /*20f0*/  @P0 BRA `(.L_x_30) ;  /* 0x0000000000040947 */ /* 0x000fea0003800000 */
[----:B------:R-:W-:Y:S01]  /*2100*/  BPT.TRAP 0x1 ;  /* 0x000000040000795c */ /* 0x000fe20000300000 */
.L_x_30:
[----:B------:R-:W-:Y:S01]  /*2110*/  IMAD.SHL.U32 R41, R39, 0x8, RZ ;  /* 0x0000000827297824 */ /* 0x000fe200078e00ff */
[----:B------:R-:W-:Y:S01]  /*2120*/  UIADD3 UR5, UR9, UR5, URZ ;  /* 0x0000000509057290 */ /* 0x000fe2000fffe03f */
[----:B------:R-:W-:Y:S01]  /*2130*/  SHF.R.S32.HI R36, RZ, 0x1f, R37 ;  /* 0x0000001fff247819 */ /* 0x000fe20000011425 */
[----:B------:R-:W-:Y:S01]  /*2140*/  UISETP.GE.U32.AND UP1, UPT, UR9, 0x12, UPT ;  /* 0x000000120900788c */ /* 0x000fe2000bf26070 */
[----:B------:R-:W-:Y:S01]  /*2150*/  IMAD R30, R28, 0x180, RZ ;  /* 0x000001801c1e7824 */ /* 0x000fe200078e02ff */
[----:B------:R-:W-:Y:S01]  /*2160*/  ULDC UR11, c[0x0][0x288] ;  /* 0x0000a200000b7ab9 */ /* 0x000fe20000000800 */
[C---:B------:R-:W-:Y:S01]  /*2170*/  LOP3.LUT R24, R41.reuse, 0x6, R20, 0xf8, !PT ;  /* 0x0000000629187812 */ /* 0x040fe200078ef814 */
[----:B------:R-:W-:Y:S01]  /*2180*/  ULDC.64 UR6, c[0x0][0x5d0] ;  /* 0x0001740000067ab9 */ /* 0x000fe20000000a00 */
[----:B------:R-:W-:Y:S01]  /*2190*/  UISETP.GT.U32.AND UP0, UPT, UR5, 0x11, UPT ;  /* 0x000000110500788c */ /* 0x000fe2000bf04070 */
[----:B------:R-:W-:Y:S01]  /*21a0*/  ISETP.GE.AND P0, PT, R41, UR11, PT ;  /* 0x0000000b29007c0c */ /* 0x000fe2000bf06270 */
[----:B------:R-:W-:Y:S01]  /*21b0*/  IMAD R2, R36, UR6, RZ ;  /* 0x0000000624027c24 */ /* 0x000fe2000f8e02ff */
[----:B------:R-:W-:Y:S01]  /*21c0*/  SHF.R.S32.HI R25, RZ, 0x1f, R24 ;  /* 0x0000001fff197819 */ /* 0x000fe20000011418 */
[----:B------:R-:W-:Y:S01]  /*21d0*/  ULDC UR12, c[0x0][0x284] ;  /* 0x0000a100000c7ab9 */ /* 0x000fe20000000800 */
[----:B------:R-:W-:Y:S01]  /*21e0*/  UISETP.LT.U32.AND UP0, UPT, UR9, 0x12, UP0 ;  /* 0x000000120900788c */ /* 0x000fe20008701070 */
[----:B------:R-:W-:Y:S01]  /*21f0*/  ISETP.GE.OR P0, PT, R30, UR12, P0 ;  /* 0x0000000c1e007c0c */ /* 0x000fe20008706670 */
[C---:B------:R-:W-:Y:S01]  /*2200*/  IMAD R31, R37.reuse, UR7, R2 ;  /* 0x00000007251f7c24 */ /* 0x040fe2000f8e0202 */
[----:B------:R-:W-:Y:S01]  /*2210*/  ULDC.64 UR16, c[0x0][0x5c8] ;  /* 0x0001720000107ab9 */ /* 0x000fe20000000a00 */
[----:B------:R-:W-:Y:S01]  /*2220*/  IMAD.WIDE.U32 R2, R37, UR6, R24 ;  /* 0x0000000625027c25 */ /* 0x000fe2000f8e0018 */
[----:B------:R-:W-:-:S02]  /*2230*/  @UP1 UIMAD.WIDE.U32 UR6, UR5, 0x38e38e39, URZ ;  /* 0x38e38e39050618a5 */ /* 0x000fc4000f8e003f */
[----:B------:R-:W-:Y:S01]  /*2240*/  USEL UR8, URZ, 0x1, !UP0 ;  /* 0x000000013f087887 */ /* 0x000fe2000c000000 */
[----:B------:R-:W-:Y:S01]  /*2250*/  IMAD.WIDE R18, R28, 0x180, R4 ;  /* 0x000001801c127825 */ /* 0x000fe200078e0204 */
[----:B------:R-:W-:Y:S02]  /*2260*/  @UP1 USHF.R.U32.HI UR6, URZ, 0x2, UR7 ;  /* 0x000000023f061899 */ /* 0x000fe40008011607 */
[----:B------:R-:W-:Y:S01]  /*2270*/  ULOP3.LUT UR4, UR4, UR8, URZ, 0x3c, !UPT ;  /* 0x0000000804047292 */ /* 0x000fe2000f8e3c3f */
[----:B------:R-:W-:Y:S02]  /*2280*/  IMAD.IADD R3, R3, 0x1, R31 ;  /* 0x0000000103037824 */ /* 0x000fe400078e021f */
[----:B------:R-:W-:Y:S01]  /*2290*/  IMAD R31, R19, UR16, RZ ;  /* 0x00000010131f7c24 */ /* 0x000fe2000f8e02ff */
[----:B------:R-:W-:Y:S01]  /*22a0*/  @UP1 ULOP3.LUT UR4, UR4, 0x1, UR6, 0x78, !UPT ;  /* 0x0000000104041892 */ /* 0x000fe2000f8e7806 */
[----:B------:R-:W-:-:S04]  /*22b0*/  IMAD.WIDE.U32 R2, R18, UR16, R2 ;  /* 0x0000001012027c25 */ /* 0x000fc8000f8e0002 */
[----:B------:R-:W-:Y:S02]  /*22c0*/  IMAD R31, R18, UR17, R31 ;  /* 0x00000011121f7c24 */ /* 0x000fe4000f8e021f */
[----:B------:R-:W-:Y:S01]  /*22d0*/  IMAD.MOV.U32 R28, RZ, RZ, -0x1 ;  /* 0xffffffffff1c7424 */ /* 0x000fe200078e00ff */
[----:B------:R-:W-:Y:S06]  /*22e0*/  @P0 BRA `(.L_x_32) ;  /* 0x0000001400200947 */ /* 0x000fec0003800000 */
[----:B---3-5:R-:W-:Y:S01]  /*22f0*/  FSETP.NEU.AND P0, PT, R7, RZ, PT ;  /* 0x000000ff0700720b */ /* 0x028fe20003f0d000 */
[----:B------:R-:W-:Y:S01]  /*2300*/  BSSY B0, `(.L_x_32) ;  /* 0x0000146000007945 */ /* 0x000fe20003800000 */
[----:B------:R-:W-:Y:S02]  /*2310*/  IMAD.IADD R31, R3, 0x1, R31 ;  /* 0x00000001031f7824 */ /* 0x000fe400078e021f */
[----:B------:R-:W-:-:S09]  /*2320*/  IMAD.IADD R30, R23, 0x1, -R30 ;  /* 0x00000001171e7824 */ /* 0x000fd200078e0a1e */
[----:B------:R-:W-:Y:S05]  /*2330*/  @!P0 BRA `(.L_x_33) ;  /* 0x0000000c007c8947 */ /* 0x000fea0003800000 */
[----:B------:R-:W-:Y:S01]  /*2340*/  ULDC.64 UR6, c[0x0][0x5b8] ;  /* 0x00016e0000067ab9 */ /* 0x000fe20000000a00 */
[----:B------:R-:W-:Y:S01]  /*2350*/  IMAD.IADD R46, R10, 0x1, -R41 ;  /* 0x000000010a2e7824 */ /* 0x000fe200078e0a29 */
[----:B------:R-:W-:Y:S01]  /*2360*/  ULDC.64 UR16, c[0x0][0x5a8] ;  /* 0x00016a0000107ab9 */ /* 0x000fe20000000a00 */
[----:B------:R-:W-:Y:S02]  /*2370*/  IMAD R36, R36, UR6, RZ ;  /* 0x0000000624247c24 */ /* 0x000fe4000f8e02ff */
[----:B------:R-:W-:Y:S01]  /*2380*/  IMAD.WIDE.U32 R24, R37, UR6, R24 ;  /* 0x0000000625187c25 */ /* 0x000fe2000f8e0018 */
[----:B------:R-:W-:-:S03]  /*2390*/  ISETP.GE.AND P1, PT, R46, 0x1, PT ;  /* 0x000000012e00780c */ /* 0x000fc60003f26270 */
[----:B------:R-:W-:Y:S01]  /*23a0*/  IMAD R37, R37, UR7, R36 ;  /* 0x0000000725257c24 */ /* 0x000fe2000f8e0224 */
[----:B------:R-:W-:Y:S01]  /*23b0*/  ULDC.64 UR6, c[0x0][0x5b0] ;  /* 0x00016c0000067ab9 */ /* 0x000fe20000000a00 */
[----:B------:R-:W-:Y:S01]  /*23c0*/  ISETP.LT.OR P5, PT, R30, 0x1, !P1 ;  /* 0x000000011e00780c */ /* 0x000fe20004fa1670 */
[----:B------:R-:W-:Y:S02]  /*23d0*/  IMAD R41, R19, UR6, RZ ;  /* 0x0000000613297c24 */ /* 0x000fe4000f8e02ff */
[----:B------:R-:W-:Y:S02]  /*23e0*/  IMAD.IADD R25, R25, 0x1, R37 ;  /* 0x0000000119197824 */ /* 0x000fe400078e0225 */
[C---:B------:R-:W-:Y:S02]  /*23f0*/  IMAD R41, R18.reuse, UR7, R41 ;  /* 0x0000000712297c24 */ /* 0x040fe4000f8e0229 */
[----:B------:R-:W-:-:S03]  /*2400*/  IMAD.WIDE.U32 R36, R18, UR6, R24 ;  /* 0x0000000612247c25 */ /* 0x000fc6000f8e0018 */
[----:B------:R-:W-:-:S03]  /*2410*/  IADD3 R40, P0, R36, UR16, RZ ;  /* 0x0000001024287c10 */ /* 0x000fc6000ff1e0ff */
[----:B------:R-:W0:Y:S01]  /*2420*/  @!P5 LDC.64 R42, c[0x0][0x5c0] ;  /* 0x00017000ff2adb82 */ /* 0x000e220000000a00 */
[----:B------:R-:W-:Y:S02]  /*2430*/  PRMT R36, RZ, 0x7610, R36 ;  /* 0x00007610ff247816 */ /* 0x000fe40000000024 */
[----:B------:R-:W-:-:S05]  /*2440*/  IADD3.X R41, R37, UR17, R41, P0, !PT ;  /* 0x0000001125297c10 */ /* 0x000fca00087fe429 */
[----:B------:R-:W3:Y:S01]  /*2450*/  @!P5 LDG.E.U8 R36, desc[UR20][R40.64] ;  /* 0x000000142824d981 */ /* 0x000ee2000c1e1100 */
[----:B------:R-:W-:-:S05]  /*2460*/  IMAD R48, R39, -0x8, R10 ;  /* 0xfffffff827307824 */ /* 0x000fca00078e020a */
[----:B------:R-:W-:-:S04]  /*2470*/  ISETP.GE.AND P0, PT, R48, 0x2, PT ;  /* 0x000000023000780c */ /* 0x000fc80003f06270 */
[----:B------:R-:W-:-:S13]  /*2480*/  ISETP.LT.OR P2, PT, R30, 0x1, !P0 ;  /* 0x000000011e00780c */ /* 0x000fda0004741670 */
[----:B------:R-:W1:Y:S01]  /*2490*/  @!P2 LDC.64 R50, c[0x0][0x5c0] ;  /* 0x00017000ff32ab82 */ /* 0x000e620000000a00 */
[----:B---3--:R-:W-:-:S04]  /*24a0*/  LOP3.LUT R36, R36, 0xff, RZ, 0xc0, !PT ;  /* 0x000000ff24247812 */ /* 0x008fc800078ec0ff */
[----:B------:R-:W-:-:S05]  /*24b0*/  F2FP.F16.E4M3.UNPACK_B R36, R36 ;  /* 0x00000024ff24723e */ /* 0x000fca00020006ff */
[----:B------:R-:W-:-:S05]  /*24c0*/  HADD2.F32 R36, -RZ, R36.H0_H0 ;  /* 0x20000024ff247230 */ /* 0x000fca0000004100 */
[----:B------:R-:W-:Y:S01]  /*24d0*/  FMUL R38, R36, R7 ;  /* 0x0000000724267220 */ /* 0x000fe20000400000 */
[----:B0-----:R-:W-:-:S03]  /*24e0*/  @!P5 IADD3 R36, P4, R2, R42, RZ ;  /* 0x0000002a0224d210 */ /* 0x001fc60007f9e0ff */
[----:B--2---:R-:W-:Y:S02]  /*24f0*/  FFMA R38, R57, R6, R38 ;  /* 0x0000000639267223 */ /* 0x004fe40000000026 */
[----:B------:R-:W-:-:S03]  /*2500*/  @!P5 IMAD.X R37, R31, 0x1, R43, P4 ;  /* 0x000000011f25d824 */ /* 0x000fc600020e062b */
[----:B------:R-:W-:Y:S02]  /*2510*/  F2FP.SATFINITE.E4M3.F32.PACK_AB_MERGE_C R47, RZ, R38, RZ ;  /* 0x00000026ff2f723e */ /* 0x000fe400048070ff */
[----:B------:R-:W-:-:S03]  /*2520*/  PRMT R38, RZ, 0x7610, R38 ;  /* 0x00007610ff267816 */ /* 0x000fc60000000026 */
[----:B------:R0:W-:Y:S04]  /*2530*/  @!P5 STG.E.U8 desc[UR20][R36.64], R47 ;  /* 0x0000002f2400d986 */ /* 0x0001e8000c101114 */
[----:B------:R-:W2:Y:S01]  /*2540*/  @!P2 LDG.E.U8 R38, desc[UR20][R40.64+0x1] ;  /* 0x000001142826a981 */ /* 0x000ea2000c1e1100 */
[----:B------:R-:W-:Y:S02]  /*2550*/  IADD3 R45, P4, R18, 0x8, RZ ;  /* 0x00000008122d7810 */ /* 0x000fe40007f9e0ff */
[----:B-1----:R-:W-:-:S03]  /*2560*/  @!P2 IADD3 R42, P6, R2, R50, RZ ;  /* 0x00000032022aa210 */ /* 0x002fc60007fde0ff */
[----:B------:R-:W-:Y:S01]  /*2570*/  IMAD.X R39, RZ, RZ, R19, P4 ;  /* 0x000000ffff277224 */ /* 0x000fe200020e0613 */
[----:B------:R-:W-:Y:S02]  /*2580*/  ISETP.LT.OR P4, PT, R30, 0x9, !P1 ;  /* 0x000000091e00780c */ /* 0x000fe40004f81670 */
[----:B0-----:R-:W-:Y:S01]  /*2590*/  PRMT R36, RZ, 0x7610, R36 ;  /* 0x00007610ff247816 */ /* 0x001fe20000000024 */
[----:B------:R-:W-:Y:S01]  /*25a0*/  IMAD R44, R39, UR6, RZ ;  /* 0x00000006272c7c24 */ /* 0x000fe2000f8e02ff */
[----:B--2---:R-:W-:-:S04]  /*25b0*/  LOP3.LUT R38, R38, 0xff, RZ, 0xc0, !PT ;  /* 0x000000ff26267812 */ /* 0x004fc800078ec0ff */
[----:B------:R-:W-:-:S05]  /*25c0*/  F2FP.F16.E4M3.UNPACK_B R38, R38 ;  /* 0x00000026ff26723e */ /* 0x000fca00020006ff */
[----:B------:R-:W-:-:S05]  /*25d0*/  HADD2.F32 R38, -RZ, R38.H0_H0 ;  /* 0x20000026ff267230 */ /* 0x000fca0000004100 */
[----:B------:R-:W-:Y:S01]  /*25e0*/  FMUL R43, R38, R7 ;  /* 0x00000007262b7220 */ /* 0x000fe20000400000 */
[----:B------:R-:W-:-:S04]  /*25f0*/  IMAD.WIDE.U32 R38, R45, UR6, R24 ;  /* 0x000000062d267c25 */ /* 0x000fc8000f8e0018 */
[----:B------:R-:W-:Y:S01]  /*2600*/  FFMA R54, R54, R6, R43 ;  /* 0x0000000636367223 */ /* 0x000fe2000000002b */
[----:B------:R-:W-:Y:S01]  /*2610*/  IMAD R45, R45, UR7, R44 ;  /* 0x000000072d2d7c24 */ /* 0x000fe2000f8e022c */
[----:B------:R-:W-:Y:S01]  /*2620*/  IADD3 R40, P5, R38, UR16, RZ ;  /* 0x0000001026287c10 */ /* 0x000fe2000ffbe0ff */
[----:B------:R-:W-:Y:S02]  /*2630*/  @!P2 IMAD.X R43, R31, 0x1, R51, P6 ;  /* 0x000000011f2ba824 */ /* 0x000fe400030e0633 */
[----:B------:R-:W-:Y:S02]  /*2640*/  F2FP.SATFINITE.E4M3.F32.PACK_AB_MERGE_C R47, RZ, R54, RZ ;  /* 0x00000036ff2f723e */ /* 0x000fe400048070ff */
[----:B------:R-:W-:Y:S02]  /*2650*/  IADD3.X R41, R39, UR17, R45, P5, !PT ;  /* 0x0000001127297c10 */ /* 0x000fe4000affe42d */
[----:B------:R-:W0:Y:S01]  /*2660*/  @!P4 LDC.64 R44, c[0x0][0x5c0] ;  /* 0x00017000ff2ccb82 */ /* 0x000e220000000a00 */
[----:B------:R1:W-:Y:S04]  /*2670*/  @!P2 STG.E.U8 desc[UR20][R42.64+0x1], R47 ;  /* 0x0000012f2a00a986 */ /* 0x0003e8000c101114 */
[----:B------:R-:W2:Y:S01]  /*2680*/  @!P4 LDG.E.U8 R36, desc[UR20][R40.64] ;  /* 0x000000142824c981 */ /* 0x000ea2000c1e1100 */
[----:B------:R-:W-:-:S13]  /*2690*/  ISETP.LT.OR P2, PT, R30, 0x9, !P0 ;  /* 0x000000091e00780c */ /* 0x000fda0004741670 */
[----:B------:R-:W3:Y:S01]  /*26a0*/  @!P2 LDC.64 R50, c[0x0][0x5c0] ;  /* 0x00017000ff32ab82 */ /* 0x000ee20000000a00 */
[----:B--2---:R-:W-:-:S04]  /*26b0*/  LOP3.LUT R36, R36, 0xff, RZ, 0xc0, !PT ;  /* 0x000000ff24247812 */ /* 0x004fc800078ec0ff */
[----:B------:R-:W-:-:S05]  /*26c0*/  F2FP.F16.E4M3.UNPACK_B R36, R36 ;  /* 0x00000024ff24723e */ /* 0x000fca00020006ff */
[----:B------:R-:W-:-:S05]  /*26d0*/  HADD2.F32 R36, -RZ, R36.H0_H0 ;  /* 0x20000024ff247230 */ /* 0x000fca0000004100 */
[----:B------:R-:W-:Y:S01]  /*26e0*/  FMUL R38, R36, R7 ;  /* 0x0000000724267220 */ /* 0x000fe20000400000 */
[----:B0-----:R-:W-:-:S03]  /*26f0*/  @!P4 IADD3 R36, P5, P6, R2, R44, R13 ;  /* 0x0000002c0224c210 */ /* 0x001fc60007ebe00d */
[----:B------:R-:W-:Y:S01]  /*2700*/  FFMA R38, R55, R6, R38 ;  /* 0x0000000637267223 */ /* 0x000fe20000000026 */
[----:B------:R-:W-:-:S04]  /*2710*/  @!P4 IADD3.X R37, R31, R45, R14, P5, P6 ;  /* 0x0000002d1f25c210 */ /* 0x000fc80002fec40e */
[----:B-1----:R-:W-:Y:S02]  /*2720*/  F2FP.SATFINITE.E4M3.F32.PACK_AB_MERGE_C R47, RZ, R38, RZ ;  /* 0x00000026ff2f723e */ /* 0x002fe400048070ff */
[----:B------:R-:W-:-:S03]  /*2730*/  PRMT R38, RZ, 0x7610, R38 ;  /* 0x00007610ff267816 */ /* 0x000fc60000000026 */
[----:B------:R0:W-:Y:S04]  /*2740*/  @!P4 STG.E.U8 desc[UR20][R36.64], R47 ;  /* 0x0000002f2400c986 */ /* 0x0001e8000c101114 */
[----:B------:R3:W2:Y:S01]  /*2750*/  @!P2 LDG.E.U8 R38, desc[UR20][R40.64+0x1] ;  /* 0x000001142826a981 */ /* 0x0006a2000c1e1100 */
[----:B------:R-:W-:Y:S02]  /*2760*/  IADD3 R45, P4, R18, 0x80, RZ ;  /* 0x00000080122d7810 */ /* 0x000fe40007f9e0ff */
[----:B------:R-:W-:-:S03]  /*2770*/  ISETP.LT.OR P1, PT, R30, 0x81, !P1 ;  /* 0x000000811e00780c */ /* 0x000fc60004f21670 */
[----:B------:R-:W-:Y:S01]  /*2780*/  IMAD.X R39, RZ, RZ, R19, P4 ;  /* 0x000000ffff277224 */ /* 0x000fe200020e0613 */
[----:B0-----:R-:W-:-:S03]  /*2790*/  PRMT R36, RZ, 0x7610, R36 ;  /* 0x00007610ff247816 */ /* 0x001fc60000000024 */
[----:B------:R-:W-:Y:S01]  /*27a0*/  IMAD R42, R39, UR6, RZ ;  /* 0x00000006272a7c24 */ /* 0x000fe2000f8e02ff */
[----:B---3--:R-:W-:-:S04]  /*27b0*/  @!P2 IADD3 R40, P5, P6, R2, R50, R13 ;  /* 0x000000320228a210 */ /* 0x008fc80007ebe00d */
[----:B------:R-:W-:Y:S02]  /*27c0*/  @!P2 IADD3.X R41, R31, R51, R14, P5, P6 ;  /* 0x000000331f29a210 */ /* 0x000fe40002fec40e */
[----:B--2---:R-:W-:-:S04]  /*27d0*/  LOP3.LUT R38, R38, 0xff, RZ, 0xc0, !PT ;  /* 0x000000ff26267812 */ /* 0x004fc800078ec0ff */
[----:B------:R-:W-:-:S05]  /*27e0*/  F2FP.F16.E4M3.UNPACK_B R38, R38 ;  /* 0x00000026ff26723e */ /* 0x000fca00020006ff */
[----:B------:R-:W-:-:S05]  /*27f0*/  HADD2.F32 R38, -RZ, R38.H0_H0 ;  /* 0x20000026ff267230 */ /* 0x000fca0000004100 */
[----:B------:R-:W-:Y:S01]  /*2800*/  FMUL R43, R38, R7 ;  /* 0x00000007262b7220 */ /* 0x000fe20000400000 */
[----:B------:R-:W-:-:S04]  /*2810*/  IMAD.WIDE.U32 R38, R45, UR6, R24 ;  /* 0x000000062d267c25 */ /* 0x000fc8000f8e0018 */
[----:B------:R-:W-:Y:S01]  /*2820*/  FFMA R43, R52, R6, R43 ;  /* 0x00000006342b7223 */ /* 0x000fe2000000002b */
[----:B------:R-:W-:Y:S01]  /*2830*/  IMAD R45, R45, UR7, R42 ;  /* 0x000000072d2d7c24 */ /* 0x000fe2000f8e022a */
[----:B------:R-:W-:-:S03]  /*2840*/  IADD3 R38, P4, R38, UR16, RZ ;  /* 0x0000001026267c10 */ /* 0x000fc6000ff9e0ff */
[----:B------:R-:W-:Y:S02]  /*2850*/  F2FP.SATFINITE.E4M3.F32.PACK_AB_MERGE_C R43, RZ, R43, RZ ;  /* 0x0000002bff2b723e */ /* 0x000fe400048070ff */
[----:B------:R-:W-:Y:S02]  /*2860*/  IADD3.X R39, R39, UR17, R45, P4, !PT ;  /* 0x0000001127277c10 */ /* 0x000fe4000a7fe42d */
[----:B------:R-:W0:Y:S01]  /*2870*/  @!P1 LDC.64 R44, c[0x0][0x5c0] ;  /* 0x00017000ff2c9b82 */ /* 0x000e220000000a00 */
[----:B------:R1:W-:Y:S04]  /*2880*/  @!P2 STG.E.U8 desc[UR20][R40.64+0x1], R43 ;  /* 0x0000012b2800a986 */ /* 0x0003e8000c101114 */
[----:B------:R-:W2:Y:S01]  /*2890*/  @!P1 LDG.E.U8 R36, desc[UR20][R38.64] ;  /* 0x0000001426249981 */ /* 0x000ea2000c1e1100 */
[----:B------:R-:W-:-:S02]  /*28a0*/  ISETP.LT.OR P0, PT, R30, 0x81, !P0 ;  /* 0x000000811e00780c */ /* 0x000fc40004701670 */
[----:B-1----:R-:W-:-:S11]  /*28b0*/  PRMT R40, RZ, 0x7610, R40 ;  /* 0x00007610ff287816 */ /* 0x002fd60000000028 */
[----:B------:R-:W1:Y:S01]  /*28c0*/  @!P0 LDC.64 R50, c[0x0][0x5c0] ;  /* 0x00017000ff328b82 */ /* 0x000e620000000a00 */
[----:B--2---:R-:W-:-:S04]  /*28d0*/  LOP3.LUT R36, R36, 0xff, RZ, 0xc0, !PT ;  /* 0x000000ff24247812 */ /* 0x004fc800078ec0ff */
[----:B------:R-:W-:-:S05]  /*28e0*/  F2FP.F16.E4M3.UNPACK_B R36, R36 ;  /* 0x00000024ff24723e */ /* 0x000fca00020006ff */
[----:B------:R-:W-:-:S05]  /*28f0*/  HADD2.F32 R36, -RZ, R36.H0_H0 ;  /* 0x20000024ff247230 */ /* 0x000fca0000004100 */
[----:B------:R-:W-:Y:S01]  /*2900*/  FMUL R42, R36, R7 ;  /* 0x00000007242a7220 */ /* 0x000fe20000400000 */
[----:B0-----:R-:W-:-:S03]  /*2910*/  @!P1 IADD3 R36, P2, P4, R2, R44, R15 ;  /* 0x0000002c02249210 */ /* 0x001fc60007c5e00f */
[----:B------:R-:W-:Y:S01]  /*2920*/  FFMA R42, R53, R6, R42 ;  /* 0x00000006352a7223 */ /* 0x000fe2000000002a */
[----:B------:R-:W-:-:S04]  /*2930*/  @!P1 IADD3.X R37, R31, R45, R16, P2, P4 ;  /* 0x0000002d1f259210 */ /* 0x000fc800017e8410 */
[----:B------:R-:W-:-:S05]  /*2940*/  F2FP.SATFINITE.E4M3.F32.PACK_AB_MERGE_C R45, RZ, R42, RZ ;  /* 0x0000002aff2d723e */ /* 0x000fca00048070ff */
[----:B------:R0:W-:Y:S04]  /*2950*/  @!P1 STG.E.U8 desc[UR20][R36.64], R45 ;  /* 0x0000002d24009986 */ /* 0x0001e8000c101114 */
[----:B------:R1:W2:Y:S01]  /*2960*/  @!P0 LDG.E.U8 R40, desc[UR20][R38.64+0x1] ;  /* 0x0000011426288981 */ /* 0x0002a2000c1e1100 */
[----:B------:R-:W-:-:S05]  /*2970*/  IADD3 R43, P1, R18, 0x88, RZ ;  /* 0x00000088122b7810 */ /* 0x000fca0007f3e0ff */
[----:B------:R-:W-:Y:S01]  /*2980*/  IMAD.X R42, RZ, RZ, R19, P1 ;  /* 0x000000ffff2a7224 */ /* 0x000fe200008e0613 */
[----:B------:R-:W-:Y:S01]  /*2990*/  ISETP.GE.AND P1, PT, R30, 0x89, PT ;  /* 0x000000891e00780c */ /* 0x000fe20003f26270 */
[----:B0-----:R-:W-:Y:S01]  /*29a0*/  IMAD.WIDE.U32 R36, R43, UR6, R24 ;  /* 0x000000062b247c25 */ /* 0x001fe2000f8e0018 */
[----:B-1----:R-:W-:-:S03]  /*29b0*/  @!P0 IADD3 R38, P5, P6, R2, R50, R15 ;  /* 0x0000003202268210 */ /* 0x002fc60007ebe00f */
[----:B------:R-:W-:Y:S01]  /*29c0*/  IMAD R42, R42, UR6, RZ ;  /* 0x000000062a2a7c24 */ /* 0x000fe2000f8e02ff */
[----:B------:R-:W-:Y:S02]  /*29d0*/  ISETP.LT.OR P2, PT, R46, 0x1, !P1 ;  /* 0x000000012e00780c */ /* 0x000fe40004f41670 */
[----:B------:R-:W-:Y:S01]  /*29e0*/  IADD3 R36, P4, R36, UR16, RZ ;  /* 0x0000001024247c10 */ /* 0x000fe2000ff9e0ff */
[----:B------:R-:W-:Y:S01]  /*29f0*/  IMAD R43, R43, UR7, R42 ;  /* 0x000000072b2b7c24 */ /* 0x000fe2000f8e022a */
[----:B------:R-:W-:-:S04]  /*2a00*/  @!P0 IADD3.X R39, R31, R51, R16, P5, P6 ;  /* 0x000000331f278210 */ /* 0x000fc80002fec410 */
[----:B------:R-:W-:-:S05]  /*2a10*/  IADD3.X R37, R37, UR17, R43, P4, !PT ;  /* 0x0000001125257c10 */ /* 0x000fca000a7fe42b */
[----:B------:R-:W0:Y:S01]  /*2a20*/  @!P2 LDC.64 R42, c[0x0][0x5c0] ;  /* 0x00017000ff2aab82 */ /* 0x000e220000000a00 */
[----:B--2---:R-:W-:-:S04]  /*2a30*/  LOP3.LUT R40, R40, 0xff, RZ, 0xc0, !PT ;  /* 0x000000ff28287812 */ /* 0x004fc800078ec0ff */
[----:B------:R-:W-:-:S05]  /*2a40*/  F2FP.F16.E4M3.UNPACK_B R40, R40 ;  /* 0x00000028ff28723e */ /* 0x000fca00020006ff */
[----:B------:R-:W-:-:S05]  /*2a50*/  HADD2.F32 R40, -RZ, R40.H0_H0 ;  /* 0x20000028ff287230 */ /* 0x000fca0000004100 */
[----:B------:R-:W-:-:S04]  /*2a60*/  FMUL R41, R40, R7 ;  /* 0x0000000728297220 */ /* 0x000fc80000400000 */
[----:B------:R-:W-:Y:S01]  /*2a70*/  FFMA R41, R34, R6, R41 ;  /* 0x0000000622297223 */ /* 0x000fe20000000029 */
[----:B------:R-:W-:-:S04]  /*2a80*/  PRMT R34, RZ, 0x7610, R34 ;  /* 0x00007610ff227816 */ /* 0x000fc80000000022 */
[----:B------:R-:W-:-:S05]  /*2a90*/  F2FP.SATFINITE.E4M3.F32.PACK_AB_MERGE_C R45, RZ, R41, RZ ;  /* 0x00000029ff2d723e */ /* 0x000fca00048070ff */
[----:B------:R1:W-:Y:S04]  /*2aa0*/  @!P0 STG.E.U8 desc[UR20][R38.64+0x1], R45 ;  /* 0x0000012d26008986 */ /* 0x0003e8000c101114 */
[----:B------:R-:W2:Y:S01]  /*2ab0*/  @!P2 LDG.E.U8 R34, desc[UR20][R36.64] ;  /* 0x000000142422a981 */ /* 0x000ea2000c1e1100 */
[----:B------:R-:W-:Y:S02]  /*2ac0*/  @!P2 IADD3 R41, P4, P5, R15, R2, R13 ;  /* 0x000000020f29a210 */ /* 0x000fe40007d9e00d */
[----:B------:R-:W-:Y:S02]  /*2ad0*/  ISETP.LT.OR P0, PT, R48, 0x2, !P1 ;  /* 0x000000023000780c */ /* 0x000fe40004f01670 */
[----:B-1----:R-:W-:-:S11]  /*2ae0*/  @!P2 IADD3.X R38, R16, R31, R14, P4, P5 ;  /* 0x0000001f1026a210 */ /* 0x002fd600027ea40e */
[----:B------:R-:W1:Y:S01]  /*2af0*/  @!P0 LDC.64 R50, c[0x0][0x5c0] ;  /* 0x00017000ff328b82 */ /* 0x000e620000000a00 */
[----:B--2---:R-:W-:-:S04]  /*2b00*/  LOP3.LUT R34, R34, 0xff, RZ, 0xc0, !PT ;  /* 0x000000ff22227812 */ /* 0x004fc800078ec0ff */
[----:B------:R-:W-:-:S05]  /*2b10*/  F2FP.F16.E4M3.UNPACK_B R34, R34 ;  /* 0x00000022ff22723e */ /* 0x000fca00020006ff */
[----:B------:R-:W-:-:S05]  /*2b20*/  HADD2.F32 R34, -RZ, R34.H0_H0 ;  /* 0x20000022ff227230 */ /* 0x000fca0000004100 */
[----:B------:R-:W-:Y:S01]  /*2b30*/  FMUL R40, R34, R7 ;  /* 0x0000000722287220 */ /* 0x000fe20000400000 */
[----:B0-----:R-:W-:-:S03]  /*2b40*/  @!P2 IADD3 R34, P1, R41, R42, RZ ;  /* 0x0000002a2922a210 */ /* 0x001fc60007f3e0ff */
[----:B------:R-:W-:Y:S02]  /*2b50*/  FFMA R40, R35, R6, R40 ;  /* 0x0000000623287223 */ /* 0x000fe40000000028 */
[----:B------:R-:W-:Y:S01]  /*2b60*/  @!P2 IMAD.X R35, R38, 0x1, R43, P1 ;  /* 0x000000012623a824 */ /* 0x000fe200008e062b */
[----:B------:R-:W-:Y:S02]  /*2b70*/  PRMT R38, RZ, 0x7610, R38 ;  /* 0x00007610ff267816 */ /* 0x000fe40000000026 */
[----:B------:R-:W-:-:S05]  /*2b80*/  F2FP.SATFINITE.E4M3.F32.PACK_AB_MERGE_C R43, RZ, R40, RZ ;  /* 0x00000028ff2b723e */ /* 0x000fca00048070ff */
[----:B------:R0:W-:Y:S04]  /*2b90*/  @!P2 STG.E.U8 desc[UR20][R34.64], R43 ;  /* 0x0000002b2200a986 */ /* 0x0001e8000c101114 */
[----:B------:R1:W2:Y:S01]  /*2ba0*/  @!P0 LDG.E.U8 R38, desc[UR20][R36.64+0x1] ;  /* 0x0000011424268981 */ /* 0x0002a2000c1e1100 */
[----:B------:R-:W-:Y:S02]  /*2bb0*/  IADD3 R41, P1, R18, 0x100, RZ ;  /* 0x0000010012297810 */ /* 0x000fe40007f3e0ff */
[----:B------:R-:W-:-:S03]  /*2bc0*/  @!P0 IADD3 R45, P5, P6, R15, R2, R13 ;  /* 0x000000020f2d8210 */ /* 0x000fc60007ebe00d */
[----:B0-----:R-:W-:Y:S01]  /*2bd0*/  IMAD.WIDE.U32 R34, R41, UR6, R24 ;  /* 0x0000000629227c25 */ /* 0x001fe2000f8e0018 */
[----:B-1----:R-:W-:Y:S02]  /*2be0*/  @!P0 IADD3 R36, P4, R45, R50, RZ ;  /* 0x000000322d248210 */ /* 0x002fe40007f9e0ff */
[----:B--2---:R-:W-:-:S04]  /*2bf0*/  LOP3.LUT R38, R38, 0xff, RZ, 0xc0, !PT ;  /* 0x000000ff26267812 */ /* 0x004fc800078ec0ff */
[----:B------:R-:W-:-:S05]  /*2c00*/  F2FP.F16.E4M3.UNPACK_B R38, R38 ;  /* 0x00000026ff26723e */ /* 0x000fca00020006ff */
[----:B------:R-:W-:-:S05]  /*2c10*/  HADD2.F32 R38, -RZ, R38.H0_H0 ;  /* 0x20000026ff267230 */ /* 0x000fca0000004100 */
[----:B------:R-:W-:Y:S01]  /*2c20*/  FMUL R39, R38, R7 ;  /* 0x0000000726277220 */ /* 0x000fe20000400000 */
[----:B------:R-:W-:Y:S01]  /*2c30*/  IMAD.X R38, RZ, RZ, R19, P1 ;  /* 0x000000ffff267224 */ /* 0x000fe200008e0613 */
[----:B------:R-:W-:Y:S02]  /*2c40*/  ISETP.GE.AND P1, PT, R30, 0x101, PT ;  /* 0x000001011e00780c */ /* 0x000fe40003f26270 */
[----:B------:R-:W-:Y:S01]  /*2c50*/  FFMA R39, R32, R6, R39 ;  /* 0x0000000620277223 */ /* 0x000fe20000000027 */
[----:B------:R-:W-:Y:S01]  /*2c60*/  IMAD R38, R38, UR6, RZ ;  /* 0x0000000626267c24 */ /* 0x000fe2000f8e02ff */
[----:B------:R-:W-:Y:S02]  /*2c70*/  ISETP.LT.OR P2, PT, R46, 0x1, !P1 ;  /* 0x000000012e00780c */ /* 0x000fe40004f41670 */
[----:B------:R-:W-:Y:S01]  /*2c80*/  @!P0 IADD3.X R32, R16, R31, R14, P5, P6 ;  /* 0x0000001f10208210 */ /* 0x000fe20002fec40e */
[----:B------:R-:W-:Y:S01]  /*2c90*/  IMAD R41, R41, UR7, R38 ;  /* 0x0000000729297c24 */ /* 0x000fe2000f8e0226 */
[----:B------:R-:W-:-:S02]  /*2ca0*/  IADD3 R34, P5, R34, UR16, RZ ;  /* 0x0000001022227c10 */ /* 0x000fc4000ffbe0ff */
[----:B------:R-:W-:Y:S01]  /*2cb0*/  F2FP.SATFINITE.E4M3.F32.PACK_AB_MERGE_C R39, RZ, R39, RZ ;  /* 0x00000027ff27723e */ /* 0x000fe200048070ff */
[----:B------:R-:W-:Y:S01]  /*2cc0*/  @!P0 IMAD.X R37, R32, 0x1, R51, P4 ;  /* 0x0000000120258824 */ /* 0x000fe200020e0633 */
[----:B------:R-:W-:Y:S02]  /*2cd0*/  PRMT R32, RZ, 0x7610, R32 ;  /* 0x00007610ff207816 */ /* 0x000fe40000000020 */
[----:B------:R-:W-:Y:S02]  /*2ce0*/  IADD3.X R35, R35, UR17, R41, P5, !PT ;  /* 0x0000001123237c10 */ /* 0x000fe4000affe429 */
[----:B------:R0:W-:Y:S01]  /*2cf0*/  @!P0 STG.E.U8 desc[UR20][R36.64+0x1], R39 ;  /* 0x0000012724008986 */ /* 0x0001e2000c101114 */
[----:B------:R-:W1:Y:S03]  /*2d00*/  @!P2 LDC.64 R40, c[0x0][0x5c0] ;  /* 0x00017000ff28ab82 */ /* 0x000e660000000a00 */
[----:B------:R-:W2:Y:S01]  /*2d10*/  @!P2 LDG.E.U8 R32, desc[UR20][R34.64] ;  /* 0x000000142220a981 */ /* 0x000ea2000c1e1100 */
[----:B------:R-:W-:-:S02]  /*2d20*/  ISETP.LT.OR P0, PT, R48, 0x2, !P1 ;  /* 0x000000023000780c */ /* 0x000fc40004f01670 */
[----:B0-----:R-:W-:Y:S02]  /*2d30*/  PRMT R36, RZ, 0x7610, R36 ;  /* 0x00007610ff247816 */ /* 0x001fe40000000024 */
[----:B--2---:R-:W-:-:S04]  /*2d40*/  LOP3.LUT R32, R32, 0xff, RZ, 0xc0, !PT ;  /* 0x000000ff20207812 */ /* 0x004fc800078ec0ff */
[----:B------:R-:W-:-:S05]  /*2d50*/  F2FP.F16.E4M3.UNPACK_B R32, R32 ;  /* 0x00000020ff20723e */ /* 0x000fca00020006ff */
[----:B------:R-:W-:-:S05]  /*2d60*/  HADD2.F32 R32, -RZ, R32.H0_H0 ;  /* 0x20000020ff207230 */ /* 0x000fca0000004100 */
[----:B------:R-:W-:Y:S01]  /*2d70*/  FMUL R38, R32, R7 ;  /* 0x0000000720267220 */ /* 0x000fe20000400000 */
[----:B-1----:R-:W-:-:S03]  /*2d80*/  @!P2 IADD3 R32, P1, P4, R2, R40, R11 ;  /* 0x000000280220a210 */ /* 0x002fc60007c3e00b */
[----:B------:R-:W-:Y:S01]  /*2d90*/  FFMA R38, R33, R6, R38 ;  /* 0x0000000621267223 */ /* 0x000fe20000000026 */
[----:B------:R-:W-:Y:S02]  /*2da0*/  @!P2 IADD3.X R33, R31, R41, R12, P1, P4 ;  /* 0x000000291f21a210 */ /* 0x000fe40000fe840c */
[----:B------:R-:W0:Y:S02]  /*2db0*/  @!P0 LDC.64 R40, c[0x0][0x5c0] ;  /* 0x00017000ff288b82 */ /* 0x000e240000000a00 */
[----:B------:R-:W-:-:S05]  /*2dc0*/  F2FP.SATFINITE.E4M3.F32.PACK_AB_MERGE_C R39, RZ, R38, RZ ;  /* 0x00000026ff27723e */ /* 0x000fca00048070ff */
[----:B------:R0:W-:Y:S04]  /*2dd0*/  @!P2 STG.E.U8 desc[UR20][R32.64], R39 ;  /* 0x000000272000a986 */ /* 0x0001e8000c101114 */
[----:B------:R1:W2:Y:S01]  /*2de0*/  @!P0 LDG.E.U8 R36, desc[UR20][R34.64+0x1] ;  /* 0x0000011422248981 */ /* 0x0002a2000c1e1100 */
[----:B------:R-:W-:-:S05]  /*2df0*/  IADD3 R37, P1, R18, 0x108, RZ ;  /* 0x0000010812257810 */ /* 0x000fca0007f3e0ff */
[----:B------:R-:W-:Y:S01]  /*2e00*/  IMAD.X R18, RZ, RZ, R19, P1 ;  /* 0x000000ffff127224 */ /* 0x000fe200008e0613 */
[----:B------:R-:W-:Y:S01]  /*2e10*/  ISETP.GE.AND P1, PT, R30, 0x109, PT ;  /* 0x000001091e00780c */ /* 0x000fe20003f26270 */
[----:B------:R-:W-:-:S03]  /*2e20*/  IMAD.WIDE.U32 R24, R37, UR6, R24 ;  /* 0x0000000625187c25 */ /* 0x000fc6000f8e0018 */
[----:B------:R-:W-:Y:S01]  /*2e30*/  ISETP.LT.OR P2, PT, R46, 0x1, !P1 ;  /* 0x000000012e00780c */ /* 0x000fe20004f41670 */
[----:B------:R-:W-:Y:S01]  /*2e40*/  IMAD R18, R18, UR6, RZ ;  /* 0x0000000612127c24 */ /* 0x000fe2000f8e02ff */
[----:B0-----:R-:W-:Y:S02]  /*2e50*/  @!P0 IADD3 R32, P5, P6, R2, R40, R11 ;  /* 0x0000002802208210 */ /* 0x001fe40007ebe00b */
[----:B------:R-:W-:Y:S01]  /*2e60*/  IADD3 R24, P4, R24, UR16, RZ ;  /* 0x0000001018187c10 */ /* 0x000fe2000ff9e0ff */
[----:B------:R-:W-:Y:S01]  /*2e70*/  IMAD R37, R37, UR7, R18 ;  /* 0x0000000725257c24 */ /* 0x000fe2000f8e0212 */
[----:B------:R-:W-:Y:S02]  /*2e80*/  @!P0 IADD3.X R33, R31, R41, R12, P5, P6 ;  /* 0x000000291f218210 */ /* 0x000fe40002fec40c */
[----:B------:R-:W-:Y:S02]  /*2e90*/  PRMT R18, RZ, 0x7610, R18 ;  /* 0x00007610ff127816 */ /* 0x000fe40000000012 */
[----:B------:R-:W-:-:S03]  /*2ea0*/  IADD3.X R25, R25, UR17, R37, P4, !PT ;  /* 0x0000001119197c10 */ /* 0x000fc6000a7fe425 */
[----:B-1----:R-:W0:Y:S01]  /*2eb0*/  @!P2 LDC.64 R34, c[0x0][0x5c0] ;  /* 0x00017000ff22ab82 */ /* 0x002e220000000a00 */
[----:B--2---:R-:W-:-:S04]  /*2ec0*/  LOP3.LUT R36, R36, 0xff, RZ, 0xc0, !PT ;  /* 0x000000ff24247812 */ /* 0x004fc800078ec0ff */
[----:B------:R-:W-:-:S05]  /*2ed0*/  F2FP.F16.E4M3.UNPACK_B R36, R36 ;  /* 0x00000024ff24723e */ /* 0x000fca00020006ff */
[----:B------:R-:W-:-:S05]  /*2ee0*/  HADD2.F32 R36, -RZ, R36.H0_H0 ;  /* 0x20000024ff247230 */ /* 0x000fca0000004100 */
[----:B------:R-:W-:-:S04]  /*2ef0*/  FMUL R36, R36, R7 ;  /* 0x0000000724247220 */ /* 0x000fc80000400000 */
[----:B------:R-:W-:-:S05]  /*2f00*/  FFMA R36, R29, R6, R36 ;  /* 0x000000061d247223 */ /* 0x000fca0000000024 */
[----:B------:R-:W-:-:S05]  /*2f10*/  F2FP.SATFINITE.E4M3.F32.PACK_AB_MERGE_C R29, RZ, R36, RZ ;  /* 0x00000024ff1d723e */ /* 0x000fca00048070ff */
[----:B------:R1:W-:Y:S04]  /*2f20*/  @!P0 STG.E.U8 desc[UR20][R32.64+0x1], R29 ;  /* 0x0000011d20008986 */ /* 0x0003e8000c101114 */
[----:B------:R-:W2:Y:S01]  /*2f30*/  @!P2 LDG.E.U8 R18, desc[UR20][R24.64] ;  /* 0x000000141812a981 */ /* 0x000ea2000c1e1100 */
[----:B------:R-:W-:Y:S01]  /*2f40*/  @!P2 IADD3 R19, P0, P4, R11, R2, R13 ;  /* 0x000000020b13a210 */ /* 0x000fe20007c1e00d */
[----:B------:R-:W-:Y:S01]  /*2f50*/  BSSY B1, `(.L_x_34) ;  /* 0x000000f000017945 */ /* 0x000fe20003800000 */
[----:B------:R-:W-:Y:S02]  /*2f60*/  ISETP.LT.OR P1, PT, R48, 0x2, !P1 ;  /* 0x000000023000780c */ /* 0x000fe40004f21670 */
[----:B--2---:R-:W-:-:S04]  /*2f70*/  LOP3.LUT R18, R18, 0xff, RZ, 0xc0, !PT ;  /* 0x000000ff12127812 */ /* 0x004fc800078ec0ff */
[----:B------:R-:W-:-:S05]  /*2f80*/  F2FP.F16.E4M3.UNPACK_B R18, R18 ;  /* 0x00000012ff12723e */ /* 0x000fca00020006ff */
[----:B------:R-:W-:-:S05]  /*2f90*/  HADD2.F32 R18, -RZ, R18.H0_H0 ;  /* 0x20000012ff127230 */ /* 0x000fca0000004100 */
[----:B------:R-:W-:Y:S01]  /*2fa0*/  FMUL R30, R18, R7 ;  /* 0x00000007121e7220 */ /* 0x000fe20000400000 */
[----:B0-----:R-:W-:Y:S02]  /*2fb0*/  @!P2 IADD3 R18, P5, R19, R34, RZ ;  /* 0x000000221312a210 */ /* 0x001fe40007fbe0ff */
[----:B------:R-:W-:Y:S01]  /*2fc0*/  @!P2 IADD3.X R34, R12, R31, R14, P0, P4 ;  /* 0x0000001f0c22a210 */ /* 0x000fe200007e840e */
[----:B------:R-:W-:Y:S01]  /*2fd0*/  FFMA R30, R27, R6, R30 ;  /* 0x000000061b1e7223 */ /* 0x000fe2000000001e */
[----:B------:R-:W-:-:S03]  /*2fe0*/  PRMT R27, RZ, 0x7610, R27 ;  /* 0x00007610ff1b7816 */ /* 0x000fc6000000001b */
[----:B------:R-:W-:Y:S01]  /*2ff0*/  @!P2 IMAD.X R19, R34, 0x1, R35, P5 ;  /* 0x000000012213a824 */ /* 0x000fe200028e0623 */
[----:B-1----:R-:W-:-:S05]  /*3000*/  F2FP.SATFINITE.E4M3.F32.PACK_AB_MERGE_C R29, RZ, R30, RZ ;  /* 0x0000001eff1d723e */ /* 0x002fca00048070ff */
[----:B------:R0:W-:Y:S01]  /*3010*/  @!P2 STG.E.U8 desc[UR20][R18.64], R29 ;  /* 0x0000001d1200a986 */ /* 0x0001e2000c101114 */
[----:B------:R-:W-:Y:S05]  /*3020*/  @P1 BRA `(.L_x_35) ;  /* 0x0000000000041947 */ /* 0x000fea0003800000 */
[----:B------:R1:W5:Y:S02]  /*3030*/  LDG.E.U8 R27, desc[UR20][R24.64+0x1] ;  /* 0x00000114181b7981 */ /* 0x000364000c1e1100 */
.L_x_35:
[----:B------:R-:W-:Y:S05]  /*3040*/  BSYNC B1 ;  /* 0x0000000000017941 */ /* 0x000fea0003800000 */
.L_x_34:
[----:B------:R-:W-:Y:S05]  /*3050*/  @P1 BRA `(.L_x_36) ;  /* 0x0000000400c01947 */ /* 0x000fea0003800000 */
[----:B-----5:R-:W-:Y:S01]  /*3060*/  LOP3.LUT R27, R27, 0xff, RZ, 0xc0, !PT ;  /* 0x000000ff1b1b7812 */ /* 0x020fe200078ec0ff */
[----:B------:R-:W-:Y:S01]  /*3070*/  ULDC.64 UR6, c[0x0][0x5c0] ;  /* 0x0001700000067ab9 */ /* 0x000fe20000000a00 */
[----:B------:R-:W-:Y:S02]  /*3080*/  IADD3 R2, P0, P1, R11, R2, R13 ;  /* 0x000000020b027210 */ /* 0x000fe4000791e00d */
[----:B------:R-:W-:Y:S02]  /*3090*/  F2FP.F16.E4M3.UNPACK_B R27, R27 ;  /* 0x0000001bff1b723e */ /* 0x000fe400020006ff */
[----:B------:R-:W-:Y:S02]  /*30a0*/  IADD3.X R31, R12, R31, R14, P0, P1 ;  /* 0x0000001f0c1f7210 */ /* 0x000fe400007e240e */
[----:B------:R-:W-:Y:S01]  /*30b0*/  IADD3 R2, P0, R2, UR6, RZ ;  /* 0x0000000602027c10 */ /* 0x000fe2000ff1e0ff */
[----:B0-----:R-:W-:-:S05]  /*30c0*/  HADD2.F32 R18, -RZ, R27.H0_H0 ;  /* 0x2000001bff127230 */ /* 0x001fca0000004100 */
[----:B------:R-:W-:-:S04]  /*30d0*/  FMUL R3, R18, R7 ;  /* 0x0000000712037220 */ /* 0x000fc80000400000 */
[----:B------:R-:W-:Y:S01]  /*30e0*/  FFMA R26, R26, R6, R3 ;  /* 0x000000061a1a7223 */ /* 0x000fe20000000003 */
[----:B------:R-:W-:-:S04]  /*30f0*/  IADD3.X R3, R31, UR7, RZ, P0, !PT ;  /* 0x000000071f037c10 */ /* 0x000fc800087fe4ff */
[----:B------:R-:W-:-:S05]  /*3100*/  F2FP.SATFINITE.E4M3.F32.PACK_AB_MERGE_C R19, RZ, R26, RZ ;  /* 0x0000001aff13723e */ /* 0x000fca00048070ff */
[----:B------:R2:W-:Y:S01]  /*3110*/  STG.E.U8 desc[UR20][R2.64+0x1], R19 ;  /* 0x0000011302007986 */ /* 0x0005e2000c101114 */
[----:B------:R-:W-:Y:S05]  /*3120*/  BRA `(.L_x_36) ;  /* 0x00000004008c7947 */ /* 0x000fea0003800000 */
.L_x_33:
[----:B------:R-:W-:Y:S01]  /*3130*/  IMAD R40, R39, -0x8, R10 ;  /* 0xfffffff827287824 */ /* 0x000fe200078e020a */
[C---:B------:R-:W-:Y:S01]  /*3140*/  ISETP.GE.AND P1, PT, R30.reuse, 0x9, PT ;  /* 0x000000091e00780c */ /* 0x040fe20003f26270 */
[-C--:B--2---:R-:W-:Y:S01]  /*3150*/  FMUL R57, R57, R6.reuse ;  /* 0x0000000639397220 */ /* 0x084fe20000400000 */
[----:B------:R-:W-:Y:S01]  /*3160*/  ISETP.GE.AND P5, PT, R30, 0x1, PT ;  /* 0x000000011e00780c */ /* 0x000fe20003fa6270 */
[-C--:B------:R-:W-:Y:S01]  /*3170*/  FMUL R54, R54, R6.reuse ;  /* 0x0000000636367220 */ /* 0x080fe20000400000 */
[C---:B------:R-:W-:Y:S01]  /*3180*/  ISETP.LT.OR P6, PT, R40.reuse, 0x1, !P1 ;  /* 0x000000012800780c */ /* 0x040fe20004fc1670 */
[-C--:B------:R-:W-:Y:S01]  /*3190*/  FMUL R55, R55, R6.reuse ;  /* 0x0000000637377220 */ /* 0x080fe20000400000 */
[----:B------:R-:W-:Y:S01]  /*31a0*/  ISETP.LT.OR P1, PT, R40, 0x2, !P1 ;  /* 0x000000022800780c */ /* 0x000fe20004f21670 */
[-C--:B------:R-:W-:Y:S01]  /*31b0*/  FMUL R52, R52, R6.reuse ;  /* 0x0000000634347220 */ /* 0x080fe20000400000 */
[C---:B------:R-:W-:Y:S01]  /*31c0*/  ISETP.LT.OR P2, PT, R40.reuse, 0x1, !P5 ;  /* 0x000000012800780c */ /* 0x040fe20006f41670 */
[-C--:B------:R-:W-:Y:S01]  /*31d0*/  FMUL R53, R53, R6.reuse ;  /* 0x0000000635357220 */ /* 0x080fe20000400000 */
[----:B------:R-:W-:Y:S01]  /*31e0*/  ISETP.LT.OR P5, PT, R40, 0x2, !P5 ;  /* 0x000000022800780c */ /* 0x000fe20006fa1670 */
[-C--:B------:R-:W-:Y:S01]  /*31f0*/  FMUL R34, R34, R6.reuse ;  /* 0x0000000622227220 */ /* 0x080fe20000400000 */
[----:B------:R-:W-:Y:S01]  /*3200*/  F2FP.SATFINITE.E4M3.F32.PACK_AB_MERGE_C R57, RZ, R57, RZ ;  /* 0x00000039ff39723e */ /* 0x000fe200048070ff */
[----:B------:R-:W-:Y:S01]  /*3210*/  FMUL R32, R32, R6 ;  /* 0x0000000620207220 */ /* 0x000fe20000400000 */
[----:B------:R-:W-:Y:S01]  /*3220*/  F2FP.SATFINITE.E4M3.F32.PACK_AB_MERGE_C R3, RZ, R54, RZ ;  /* 0x00000036ff03723e */ /* 0x000fe200048070ff */
[----:B------:R-:W-:Y:S01]  /*3230*/  FMUL R29, R29, R6 ;  /* 0x000000061d1d7220 */ /* 0x000fe20000400000 */
[----:B------:R-:W-:Y:S01]  /*3240*/  F2FP.SATFINITE.E4M3.F32.PACK_AB_MERGE_C R55, RZ, R55, RZ ;  /* 0x00000037ff37723e */ /* 0x000fe200048070ff */
[----:B------:R-:W0:Y:S01]  /*3250*/  @!P6 LDC.64 R36, c[0x0][0x5c0] ;  /* 0x00017000ff24eb82 */ /* 0x000e220000000a00 */
[----:B------:R-:W-:Y:S01]  /*3260*/  F2FP.SATFINITE.E4M3.F32.PACK_AB_MERGE_C R41, RZ, R52, RZ ;  /* 0x00000034ff29723e */ /* 0x000fe200048070ff */
[-C--:B------:R-:W-:Y:S01]  /*3270*/  FMUL R27, R27, R6.reuse ;  /* 0x000000061b1b7220 */ /* 0x080fe20000400000 */
[----:B------:R-:W-:Y:S01]  /*3280*/  F2FP.SATFINITE.E4M3.F32.PACK_AB_MERGE_C R53, RZ, R53, RZ ;  /* 0x00000035ff35723e */ /* 0x000fe200048070ff */
[----:B------:R-:W-:Y:S01]  /*3290*/  FMUL R26, R26, R6 ;  /* 0x000000061a1a7220 */ /* 0x000fe20000400000 */
[----:B------:R-:W-:-:S02]  /*32a0*/  F2FP.SATFINITE.E4M3.F32.PACK_AB_MERGE_C R29, RZ, R29, RZ ;  /* 0x0000001dff1d723e */ /* 0x000fc400048070ff */
[----:B------:R-:W-:Y:S01]  /*32b0*/  F2FP.SATFINITE.E4M3.F32.PACK_AB_MERGE_C R27, RZ, R27, RZ ;  /* 0x0000001bff1b723e */ /* 0x000fe200048070ff */
[----:B------:R-:W1:Y:S08]  /*32c0*/  @!P1 LDC.64 R38, c[0x0][0x5c0] ;  /* 0x00017000ff269b82 */ /* 0x000e700000000a00 */
[----:B------:R-:W2:Y:S01]  /*32d0*/  @!P2 LDC.64 R18, c[0x0][0x5c0] ;  /* 0x00017000ff12ab82 */ /* 0x000ea20000000a00 */
[----:B0-----:R-:W-:-:S07]  /*32e0*/  @!P6 IADD3 R36, P0, P4, R2, R36, R13 ;  /* 0x000000240224e210 */ /* 0x001fce0007c1e00d */
[----:B------:R-:W0:Y:S01]  /*32f0*/  @!P5 LDC.64 R24, c[0x0][0x5c0] ;  /* 0x00017000ff18db82 */ /* 0x000e220000000a00 */
[----:B------:R-:W-:Y:S02]  /*3300*/  @!P6 IADD3.X R37, R31, R37, R14, P0, P4 ;  /* 0x000000251f25e210 */ /* 0x000fe400007e840e */
[----:B-1----:R-:W-:-:S04]  /*3310*/  @!P1 IADD3 R38, P0, P4, R2, R38, R13 ;  /* 0x0000002602269210 */ /* 0x002fc80007c1e00d */
[----:B------:R-:W-:Y:S02]  /*3320*/  @!P1 IADD3.X R39, R31, R39, R14, P0, P4 ;  /* 0x000000271f279210 */ /* 0x000fe400007e840e */
[----:B------:R-:W-:Y:S02]  /*3330*/  ISETP.GE.AND P0, PT, R30, 0x81, PT ;  /* 0x000000811e00780c */ /* 0x000fe40003f06270 */
[----:B--2---:R-:W-:-:S05]  /*3340*/  @!P2 IADD3 R18, P4, R2, R18, RZ ;  /* 0x000000120212a210 */ /* 0x004fca0007f9e0ff */
[----:B------:R-:W-:Y:S01]  /*3350*/  @!P2 IMAD.X R19, R31, 0x1, R19, P4 ;  /* 0x000000011f13a824 */ /* 0x000fe200020e0613 */
[C---:B------:R-:W-:Y:S02]  /*3360*/  ISETP.LT.OR P4, PT, R40.reuse, 0x1, !P0 ;  /* 0x000000012800780c */ /* 0x040fe40004781670 */
[----:B------:R-:W-:Y:S02]  /*3370*/  ISETP.LT.OR P0, PT, R40, 0x2, !P0 ;  /* 0x000000022800780c */ /* 0x000fe40004701670 */
[----:B------:R-:W-:Y:S01]  /*3380*/  @!P2 STG.E.U8 desc[UR20][R18.64], R57 ;  /* 0x000000391200a986 */ /* 0x000fe2000c101114 */
[----:B0-----:R-:W-:-:S05]  /*3390*/  @!P5 IADD3 R24, P2, R2, R24, RZ ;  /* 0x000000180218d210 */ /* 0x001fca0007f5e0ff */
[----:B------:R-:W-:Y:S01]  /*33a0*/  @!P5 IMAD.X R25, R31, 0x1, R25, P2 ;  /* 0x000000011f19d824 */ /* 0x000fe200010e0619 */
[----:B------:R-:W-:Y:S02]  /*33b0*/  ISETP.GE.AND P2, PT, R30, 0x89, PT ;  /* 0x000000891e00780c */ /* 0x000fe40003f46270 */
[----:B------:R-:W0:Y:S02]  /*33c0*/  @!P4 LDC.64 R42, c[0x0][0x5c0] ;  /* 0x00017000ff2acb82 */ /* 0x000e240000000a00 */
[----:B------:R-:W-:Y:S01]  /*33d0*/  @!P5 STG.E.U8 desc[UR20][R24.64+0x1], R3 ;  /* 0x000001031800d986 */ /* 0x000fe2000c101114 */
[----:B------:R-:W-:-:S03]  /*33e0*/  ISETP.LT.OR P5, PT, R40, 0x1, !P2 ;  /* 0x000000012800780c */ /* 0x000fc600057a1670 */
[----:B------:R1:W-:Y:S02]  /*33f0*/  @!P6 STG.E.U8 desc[UR20][R36.64], R55 ;  /* 0x000000372400e986 */ /* 0x0003e4000c101114 */
[----:B------:R-:W2:Y:S02]  /*3400*/  @!P0 LDC.64 R44, c[0x0][0x5c0] ;  /* 0x00017000ff2c8b82 */ /* 0x000ea40000000a00 */
[----:B------:R3:W-:Y:S01]  /*3410*/  @!P1 STG.E.U8 desc[UR20][R38.64+0x1], R41 ;  /* 0x0000012926009986 */ /* 0x0007e2000c101114 */
[----:B-1----:R-:W-:Y:S02]  /*3420*/  F2FP.SATFINITE.E4M3.F32.PACK_AB_MERGE_C R37, RZ, R34, RZ ;  /* 0x00000022ff25723e */ /* 0x002fe400048070ff */
[----:B0-----:R-:W-:-:S04]  /*3430*/  @!P4 IADD3 R18, P1, P6, R2, R42, R15 ;  /* 0x0000002a0212c210 */ /* 0x001fc80007e3e00f */
[C-C-:B------:R-:W-:Y:S02]  /*3440*/  @!P4 IADD3.X R19, R31.reuse, R43, R16.reuse, P1, P6 ;  /* 0x0000002b1f13c210 */ /* 0x140fe40000fec410 */
[----:B------:R-:W0:Y:S01]  /*3450*/  @!P5 LDC.64 R42, c[0x0][0x5c0] ;  /* 0x00017000ff2adb82 */ /* 0x000e220000000a00 */
[----:B------:R-:W-:Y:S02]  /*3460*/  ISETP.LT.OR P1, PT, R40, 0x2, !P2 ;  /* 0x000000022800780c */ /* 0x000fe40005721670 */
[----:B--2---:R-:W-:Y:S01]  /*3470*/  @!P0 IADD3 R24, P2, P6, R2, R44, R15 ;  /* 0x0000002c02188210 */ /* 0x004fe20007e5e00f */
[----:B------:R-:W-:Y:S03]  /*3480*/  @!P4 STG.E.U8 desc[UR20][R18.64], R53 ;  /* 0x000000351200c986 */ /* 0x000fe6000c101114 */
[----:B------:R-:W-:Y:S02]  /*3490*/  @!P0 IADD3.X R25, R31, R45, R16, P2, P6 ;  /* 0x0000002d1f198210 */ /* 0x000fe400017ec410 */
[----:B------:R-:W-:-:S02]  /*34a0*/  ISETP.GE.AND P2, PT, R30, 0x101, PT ;  /* 0x000001011e00780c */ /* 0x000fc40003f46270 */
[CCC-:B------:R-:W-:Y:S01]  /*34b0*/  @!P5 IADD3 R3, P4, P6, R15.reuse, R2.reuse, R13.reuse ;  /* 0x000000020f03d210 */ /* 0x1c0fe20007e9e00d */
[----:B------:R1:W-:Y:S01]  /*34c0*/  @!P0 STG.E.U8 desc[UR20][R24.64+0x1], R37 ;  /* 0x0000012518008986 */ /* 0x0003e2000c101114 */
[C---:B------:R-:W-:Y:S01]  /*34d0*/  ISETP.LT.OR P0, PT, R40.reuse, 0x1, !P2 ;  /* 0x000000012800780c */ /* 0x040fe20005701670 */
[----:B------:R-:W2:Y:S01]  /*34e0*/  @!P1 LDC.64 R44, c[0x0][0x5c0] ;  /* 0x00017000ff2c9b82 */ /* 0x000ea20000000a00 */
[----:B------:R-:W-:Y:S02]  /*34f0*/  ISETP.LT.OR P2, PT, R40, 0x2, !P2 ;  /* 0x000000022800780c */ /* 0x000fe40005741670 */
[----:B------:R-:W-:Y:S02]  /*3500*/  @!P5 IADD3.X R36, R16, R31, R14, P4, P6 ;  /* 0x0000001f1024d210 */ /* 0x000fe400027ec40e */
[----:B---3--:R-:W-:-:S04]  /*3510*/  @!P1 IADD3 R39, P4, P6, R15, R2, R13 ;  /* 0x000000020f279210 */ /* 0x008fc80007e9e00d */
[----:B------:R-:W-:Y:S02]  /*3520*/  @!P1 IADD3.X R38, R16, R31, R14, P4, P6 ;  /* 0x0000001f10269210 */ /* 0x000fe400027ec40e */
[----:B0-----:R-:W-:Y:S01]  /*3530*/  @!P5 IADD3 R34, P6, R3, R42, RZ ;  /* 0x0000002a0322d210 */ /* 0x001fe20007fde0ff */
[----:B-1----:R-:W0:Y:S01]  /*3540*/  @!P0 LDC.64 R24, c[0x0][0x5c0] ;  /* 0x00017000ff188b82 */ /* 0x002e220000000a00 */
[----:B------:R-:W-:Y:S01]  /*3550*/  FMUL R3, R35, R6 ;  /* 0x0000000623037220 */ /* 0x000fe20000400000 */
[----:B------:R-:W-:Y:S02]  /*3560*/  ISETP.GE.AND P4, PT, R30, 0x109, PT ;  /* 0x000001091e00780c */ /* 0x000fe40003f86270 */
[----:B------:R-:W-:Y:S01]  /*3570*/  @!P5 IMAD.X R35, R36, 0x1, R43, P6 ;  /* 0x000000012423d824 */ /* 0x000fe200030e062b */
[----:B------:R-:W-:Y:S02]  /*3580*/  F2FP.SATFINITE.E4M3.F32.PACK_AB_MERGE_C R37, RZ, R32, RZ ;  /* 0x00000020ff25723e */ /* 0x000fe400048070ff */
[----:B------:R-:W-:Y:S01]  /*3590*/  ISETP.LT.OR P6, PT, R40, 0x1, !P4 ;  /* 0x000000012800780c */ /* 0x000fe200067c1670 */
[----:B------:R-:W1:Y:S01]  /*35a0*/  @!P2 LDC.64 R42, c[0x0][0x5c0] ;  /* 0x00017000ff2aab82 */ /* 0x000e620000000a00 */
[----:B------:R-:W-:-:S02]  /*35b0*/  F2FP.SATFINITE.E4M3.F32.PACK_AB_MERGE_C R3, RZ, R3, RZ ;  /* 0x00000003ff03723e */ /* 0x000fc400048070ff */
[----:B------:R-:W-:-:S03]  /*35c0*/  ISETP.LT.OR P4, PT, R40, 0x2, !P4 ;  /* 0x000000022800780c */ /* 0x000fc60006781670 */
[----:B------:R3:W-:Y:S01]  /*35d0*/  @!P5 STG.E.U8 desc[UR20][R34.64], R3 ;  /* 0x000000032200d986 */ /* 0x0007e2000c101114 */
[----:B--2---:R-:W-:-:S05]  /*35e0*/  @!P1 IADD3 R18, P5, R39, R44, RZ ;  /* 0x0000002c27129210 */ /* 0x004fca0007fbe0ff */
[----:B------:R-:W-:Y:S01]  /*35f0*/  @!P1 IMAD.X R19, R38, 0x1, R45, P5 ;  /* 0x0000000126139824 */ /* 0x000fe200028e062d */
[----:B------:R-:W2:Y:S04]  /*3600*/  @!P6 LDC.64 R40, c[0x0][0x5c0] ;  /* 0x00017000ff28eb82 */ /* 0x000ea80000000a00 */
[----:B------:R-:W-:Y:S01]  /*3610*/  @!P1 STG.E.U8 desc[UR20][R18.64+0x1], R37 ;  /* 0x0000012512009986 */ /* 0x000fe2000c101114 */
[----:B0-----:R-:W-:Y:S01]  /*3620*/  @!P0 IADD3 R24, P1, P5, R2, R24, R11 ;  /* 0x0000001802188210 */ /* 0x001fe20007d3e00b */
[----:B---3--:R-:W-:Y:S02]  /*3630*/  FMUL R3, R33, R6 ;  /* 0x0000000621037220 */ /* 0x008fe40000400000 */
[----:B------:R-:W0:Y:S01]  /*3640*/  @!P4 LDC.64 R44, c[0x0][0x5c0] ;  /* 0x00017000ff2ccb82 */ /* 0x000e220000000a00 */
[----:B------:R-:W-:-:S02]  /*3650*/  @!P0 IADD3.X R25, R31, R25, R12, P1, P5 ;  /* 0x000000191f198210 */ /* 0x000fc40000fea40c */
[----:B-1----:R-:W-:Y:S02]  /*3660*/  @!P2 IADD3 R32, P1, P5, R2, R42, R11 ;  /* 0x0000002a0220a210 */ /* 0x002fe40007d3e00b */
[----:B------:R-:W-:Y:S02]  /*3670*/  F2FP.SATFINITE.E4M3.F32.PACK_AB_MERGE_C R35, RZ, R3, RZ ;  /* 0x00000003ff23723e */ /* 0x000fe400048070ff */
[----:B------:R-:W-:Y:S02]  /*3680*/  @!P2 IADD3.X R33, R31, R43, R12, P1, P5 ;  /* 0x0000002b1f21a210 */ /* 0x000fe40000fea40c */
[CCC-:B------:R-:W-:Y:S01]  /*3690*/  @!P6 IADD3 R39, P1, P5, R11.reuse, R2.reuse, R13.reuse ;  /* 0x000000020b27e210 */ /* 0x1c0fe20007d3e00d */
[----:B------:R1:W-:Y:S03]  /*36a0*/  @!P0 STG.E.U8 desc[UR20][R24.64], R35 ;  /* 0x0000002318008986 */ /* 0x0003e6000c101114 */
[----:B------:R-:W-:Y:S01]  /*36b0*/  @!P6 IADD3.X R30, R12, R31, R14, P1, P5 ;  /* 0x0000001f0c1ee210 */ /* 0x000fe20000fea40e */
[----:B------:R3:W-:Y:S01]  /*36c0*/  @!P2 STG.E.U8 desc[UR20][R32.64+0x1], R29 ;  /* 0x0000011d2000a986 */ /* 0x0007e2000c101114 */
[----:B------:R-:W-:-:S02]  /*36d0*/  @!P4 IADD3 R3, P1, P5, R11, R2, R13 ;  /* 0x000000020b03c210 */ /* 0x000fc40007d3e00d */
[----:B--2---:R-:W-:Y:S02]  /*36e0*/  @!P6 IADD3 R2, P0, R39, R40, RZ ;  /* 0x000000282702e210 */ /* 0x004fe40007f1e0ff */
[----:B------:R-:W-:Y:S02]  /*36f0*/  @!P4 IADD3.X R34, R12, R31, R14, P1, P5 ;  /* 0x0000001f0c22c210 */ /* 0x000fe40000fea40e */
[----:B-1----:R-:W-:Y:S02]  /*3700*/  F2FP.SATFINITE.E4M3.F32.PACK_AB_MERGE_C R25, RZ, R26, RZ ;  /* 0x0000001aff19723e */ /* 0x002fe400048070ff */
[----:B0-----:R-:W-:Y:S01]  /*3710*/  @!P4 IADD3 R18, P1, R3, R44, RZ ;  /* 0x0000002c0312c210 */ /* 0x001fe20007f3e0ff */
[----:B------:R-:W-:-:S04]  /*3720*/  @!P6 IMAD.X R3, R30, 0x1, R41, P0 ;  /* 0x000000011e03e824 */ /* 0x000fc800000e0629 */
[----:B------:R-:W-:Y:S01]  /*3730*/  @!P4 IMAD.X R19, R34, 0x1, R45, P1 ;  /* 0x000000012213c824 */ /* 0x000fe200008e062d */
[----:B------:R3:W-:Y:S04]  /*3740*/  @!P6 STG.E.U8 desc[UR20][R2.64], R27 ;  /* 0x0000001b0200e986 */ /* 0x0007e8000c101114 */
[----:B------:R3:W-:Y:S03]  /*3750*/  @!P4 STG.E.U8 desc[UR20][R18.64+0x1], R25 ;  /* 0x000001191200c986 */ /* 0x0007e6000c101114 */
.L_x_36:
[----:B------:R-:W-:Y:S05]  /*3760*/  BSYNC B0 ;  /* 0x0000000000007941 */ /* 0x000fea0003800000 */
.L_x_32:
[----:B------:R-:W-:Y:S01]  /*3770*/  IADD3 R8, P0, R8, UR14, RZ ;  /* 0x0000000e08087c10 */ /* 0x000fe2000ff1e0ff */
[----:B------:R-:W-:Y:S01]  /*3780*/  ULDC.64 UR6, c[0x0][0x650] ;  /* 0x0001940000067ab9 */ /* 0x000fe20000000a00 */
[----:B--23--:R-:W-:Y:S01]  /*3790*/  PRMT R2, RZ, 0x7610, R2 ;  /* 0x00007610ff027816 */ /* 0x00cfe20000000002 */
[----:B------:R-:W-:Y:S01]  /*37a0*/  IMAD.MOV.U32 R39, RZ, RZ, -0x1 ;  /* 0xffffffffff277424 */ /* 0x000fe200078e00ff */
[----:B------:R-:W-:Y:S01]  /*37b0*/  IADD3.X R9, R9, UR13, RZ, P0, !PT ;  /* 0x0000000d09097c10 */ /* 0x000fe200087fe4ff */
[----:B------:R-:W-:Y:S01]  /*37c0*/  IMAD.MOV.U32 R37, RZ, RZ, -0x1 ;  /* 0xffffffffff257424 */ /* 0x000fe200078e00ff */
[----:B------:R-:W-:-:S04]  /*37d0*/  ISETP.GE.U32.AND P0, PT, R8, UR6, PT ;  /* 0x0000000608007c0c */ /* 0x000fc8000bf06070 */
[----:B------:R-:W-:-:S13]  /*37e0*/  ISETP.GE.U32.AND.EX P0, PT, R9, UR7, PT, P0 ;  /* 0x0000000709007c0c */ /* 0x000fda000bf06100 */
[----:B------:R-:W-:Y:S05]  /*37f0*/  @P0 BRA `(.L_x_37) ;  /* 0x00000004004c0947 */ /* 0x000fea0003800000 */
[----:B-----5:R-:W2:Y:S01]  /*3800*/  LDC.64 R26, c[0x0][0x628] ;  /* 0x00018a00ff1a7b82 */ /* 0x020ea20000000a00 */
[----:B------:R-:W3:Y:S01]  /*3810*/  S2R R32, SR_CTAID.X ;  /* 0x0000000000207919 */ /* 0x000ee20000002500 */
[----:B-1----:R-:W-:Y:S02]  /*3820*/  IMAD.MOV.U32 R24, RZ, RZ, R8 ;  /* 0x000000ffff187224 */ /* 0x002fe400078e0008 */
[----:B------:R-:W-:Y:S01]  /*3830*/  IMAD.MOV.U32 R25, RZ, RZ, R9 ;  /* 0x000000ffff197224 */ /* 0x000fe200078e0009 */
[----:B------:R-:W1:Y:S03]  /*3840*/  S2R R33, SR_CTAID.Y ;  /* 0x0000000000217919 */ /* 0x000e660000002600 */
[----:B------:R-:W4:Y:S08]  /*3850*/  LDC R28, c[0x0][0x630] ;  /* 0x00018c00ff1c7b82 */ /* 0x000f300000000800 */
[----:B------:R-:W0:Y:S01]  /*3860*/  LDC.64 R30, c[0x0][0x620] ;  /* 0x00018800ff1e7b82 */ /* 0x000e220000000a00 */
[----:B--2---:R-:W-:-:S04]  /*3870*/  ISETP.NE.U32.AND P0, PT, R26, RZ, PT ;  /* 0x000000ff1a00720c */ /* 0x004fc80003f05070 */
[----:B------:R-:W-:-:S13]  /*3880*/  ISETP.NE.AND.EX P0, PT, R27, RZ, PT, P0 ;  /* 0x000000ff1b00720c */ /* 0x000fda0003f05300 */
[----:B01-34-:R-:W-:Y:S05]  /*3890*/  @!P0 BRA `(.L_x_38) ;  /* 0x0000000000288947 */ /* 0x01bfea0003800000 */
        /* <DEDUP_REMOVED lines=10> */
.L_x_38:
[-CC-:B------:R-:W-:Y:S01]  /*3940*/  SHF.R.U64 R37, R24, R28.reuse, R25.reuse ;  /* 0x0000001c18257219 */ /* 0x180fe20000001219 */
[----:B------:R-:W0:Y:S01]  /*3950*/  LDC.64 R38, c[0x0][0x640] ;  /* 0x00019000ff267b82 */ /* 0x000e220000000a00 */
[----:B------:R-:W-:Y:S01]  /*3960*/  SHF.R.U32.HI R2, RZ, R28, R25 ;  /* 0x0000001cff027219 */ /* 0x000fe20000011619 */
[----:B------:R-:W-:Y:S01]  /*3970*/  ULDC UR6, c[0x0][0x150] ;  /* 0x0000540000067ab9 */ /* 0x000fe20000000800 */
[----:B------:R-:W-:Y:S02]  /*3980*/  IADD3 R19, P0, RZ, -R37, RZ ;  /* 0x80000025ff137210 */ /* 0x000fe40007f1e0ff */
[----:B------:R-:W-:-:S03]  /*3990*/  I2FP.F32.U32 R25, R32 ;  /* 0x0000002000197245 */ /* 0x000fc60000201000 */
[----:B------:R-:W1:Y:S01]  /*39a0*/  LDC R24, c[0x0][0x618] ;  /* 0x00018600ff187b82 */ /* 0x000e620000000800 */
[----:B------:R-:W-:Y:S02]  /*39b0*/  IMAD.X R3, RZ, RZ, ~R2, P0 ;  /* 0x000000ffff037224 */ /* 0x000fe400000e0e02 */
[----:B------:R-:W-:Y:S01]  /*39c0*/  FMUL R25, R25, UR6 ;  /* 0x0000000619197c20 */ /* 0x000fe20008400000 */
[----:B------:R-:W-:Y:S01]  /*39d0*/  ULDC UR6, c[0x0][0x154] ;  /* 0x0000550000067ab9 */ /* 0x000fe20000000800 */
[-C--:B------:R-:W-:Y:S02]  /*39e0*/  IMAD R18, R3, R30.reuse, RZ ;  /* 0x0000001e03127224 */ /* 0x080fe400078e02ff */
[C---:B------:R-:W-:Y:S01]  /*39f0*/  IMAD.WIDE.U32 R2, R19.reuse, R30, R8 ;  /* 0x0000001e13027225 */ /* 0x040fe200078e0008 */
[----:B------:R-:W2:Y:S01]  /*3a00*/  LDC R28, c[0x0][0x608] ;  /* 0x00018200ff1c7b82 */ /* 0x000ea20000000800 */
[----:B------:R-:W3:Y:S02]  /*3a10*/  F2I.U32.TRUNC.NTZ R25, R25 ;  /* 0x0000001900197305 */ /* 0x000ee4000020f000 */
[----:B------:R-:W-:Y:S01]  /*3a20*/  IMAD R19, R19, R31, R18 ;  /* 0x0000001f13137224 */ /* 0x000fe200078e0212 */
[----:B------:R-:W-:-:S03]  /*3a30*/  I2FP.F32.U32 R18, R33 ;  /* 0x0000002100127245 */ /* 0x000fc60000201000 */
[----:B------:R-:W-:Y:S01]  /*3a40*/  IMAD.IADD R3, R3, 0x1, R19 ;  /* 0x0000000103037824 */ /* 0x000fe200078e0213 */
[----:B------:R-:W4:Y:S01]  /*3a50*/  LDC R35, c[0x0][0x658] ;  /* 0x00019600ff237b82 */ /* 0x000f220000000800 */
[----:B0-----:R-:W-:Y:S01]  /*3a60*/  ISETP.NE.U32.AND P0, PT, R38, RZ, PT ;  /* 0x000000ff2600720c */ /* 0x001fe20003f05070 */
[----:B------:R-:W-:-:S03]  /*3a70*/  FMUL R18, R18, UR6 ;  /* 0x0000000612127c20 */ /* 0x000fc60008400000 */
[----:B------:R-:W-:-:S03]  /*3a80*/  ISETP.NE.AND.EX P0, PT, R39, RZ, PT, P0 ;  /* 0x000000ff2700720c */ /* 0x000fc60003f05300 */
[----:B------:R-:W0:Y:S01]  /*3a90*/  LDC R27, c[0x0][0x144] ;  /* 0x00005100ff1b7b82 */ /* 0x000e220000000800 */
[-C--:B-1----:R-:W-:Y:S01]  /*3aa0*/  SHF.R.U64 R26, R2, R24.reuse, R3 ;  /* 0x00000018021a7219 */ /* 0x082fe20000001203 */
[----:B---3--:R-:W-:Y:S01]  /*3ab0*/  IMAD.MOV R25, RZ, RZ, -R25 ;  /* 0x000000ffff197224 */ /* 0x008fe200078e0a19 */
[----:B------:R-:W-:-:S05]  /*3ac0*/  SHF.R.U32.HI R3, RZ, R24, R3 ;  /* 0x00000018ff037219 */ /* 0x000fca0000011603 */
[----:B------:R-:W1:Y:S01]  /*3ad0*/  LDC R30, c[0x0][0x148] ;  /* 0x00005200ff1e7b82 */ /* 0x000e620000000800 */
[-CC-:B--2---:R-:W-:Y:S02]  /*3ae0*/  SHF.R.U64 R29, R26, R28.reuse, R3.reuse ;  /* 0x0000001c1a1d7219 */ /* 0x184fe40000001203 */
[----:B------:R-:W-:Y:S02]  /*3af0*/  SHF.R.U32.HI R2, RZ, R28, R3 ;  /* 0x0000001cff027219 */ /* 0x000fe40000011603 */
[----:B------:R2:W3:Y:S03]  /*3b00*/  F2I.U32.TRUNC.NTZ R28, R18 ;  /* 0x00000012001c7305 */ /* 0x0004e6000020f000 */
[----:B------:R-:W1:Y:S01]  /*3b10*/  LDC R34, c[0x0][0x600] ;  /* 0x00018000ff227b82 */ /* 0x000e620000000800 */
[-CC-:B----4-:R-:W-:Y:S02]  /*3b20*/  SHF.R.U64 R31, R29, R35.reuse, R2.reuse ;  /* 0x000000231d1f7219 */ /* 0x190fe40000001202 */
[----:B------:R-:W-:-:S03]  /*3b30*/  SHF.R.U32.HI R3, RZ, R35, R2 ;  /* 0x00000023ff037219 */ /* 0x000fc60000011602 */
[----:B------:R-:W-:Y:S02]  /*3b40*/  IMAD.MOV.U32 R2, RZ, RZ, R31 ;  /* 0x000000ffff027224 */ /* 0x000fe400078e001f */
[----:B------:R-:W4:Y:S01]  /*3b50*/  LDC R36, c[0x0][0x648] ;  /* 0x00019200ff247b82 */ /* 0x000f220000000800 */
[----:B0-----:R-:W-:-:S07]  /*3b60*/  IMAD R35, R27, R25, R32 ;  /* 0x000000191b237224 */ /* 0x001fce00078e0220 */
[----:B------:R-:W0:Y:S08]  /*3b70*/  LDC R40, c[0x0][0x638] ;  /* 0x00018e00ff287b82 */ /* 0x000e300000000800 */
[----:B------:R-:W0:Y:S01]  /*3b80*/  LDC R41, c[0x0][0x610] ;  /* 0x00018400ff297b82 */ /* 0x000e220000000800 */
[----:B-123--:R-:W-:Y:S05]  /*3b90*/  @!P0 BRA `(.L_x_39) ;  /* 0x0000000000288947 */ /* 0x00efea0003800000 */
        /* <DEDUP_REMOVED lines=10> */
.L_x_39:
[----:B----4-:R-:W-:Y:S01]  /*3c40*/  SHF.R.U64 R3, R2, R36, R3 ;  /* 0x0000002402037219 */ /* 0x010fe20000001203 */
[----:B------:R-:W-:Y:S01]  /*3c50*/  IMAD.MOV R28, RZ, RZ, -R28 ;  /* 0x000000ffff1c7224 */ /* 0x000fe200078e0a1c */
[----:B------:R-:W-:Y:S01]  /*3c60*/  LOP3.LUT R2, R29, R22, RZ, 0xc0, !PT ;  /* 0x000000161d027212 */ /* 0x000fe200078ec0ff */
[----:B------:R-:W-:Y:S02]  /*3c70*/  VIADD R19, R34, 0xffffffff ;  /* 0xffffffff22137836 */ /* 0x000fe40000000000 */
[----:B------:R-:W-:Y:S02]  /*3c80*/  IMAD.MOV R18, RZ, RZ, -R3 ;  /* 0x000000ffff127224 */ /* 0x000fe400078e0a03 */
[----:B------:R-:W-:Y:S02]  /*3c90*/  @P3 IMAD R35, R30, R28, R33 ;  /* 0x0000001c1e233224 */ /* 0x000fe400078e0221 */
[----:B------:R-:W-:Y:S01]  /*3ca0*/  IMAD R28, R17, R3, R2 ;  /* 0x00000003111c7224 */ /* 0x000fe200078e0202 */
[----:B------:R-:W-:Y:S01]  /*3cb0*/  LOP3.LUT R3, R26, R19, RZ, 0xc0, !PT ;  /* 0x000000131a037212 */ /* 0x000fe200078ec0ff */
[----:B0-----:R-:W-:-:S02]  /*3cc0*/  IMAD R2, R18, R40, R31 ;  /* 0x0000002812027224 */ /* 0x001fc400078e021f */
[----:B------:R-:W-:Y:S02]  /*3cd0*/  IMAD R28, R28, R41, R35 ;  /* 0x000000291c1c7224 */ /* 0x000fe400078e0223 */
[----:B------:R-:W-:Y:S02]  /*3ce0*/  IMAD R3, R2, R34, R3 ;  /* 0x0000002202037224 */ /* 0x000fe400078e0203 */
[----:B------:R-:W-:-:S03]  /*3cf0*/  IMAD.MOV.U32 R18, RZ, RZ, 0x1 ;  /* 0x00000001ff127424 */ /* 0x000fc600078e00ff */
[----:B------:R-:W-:Y:S02]  /*3d00*/  SEL R39, R3, R28, !P3 ;  /* 0x0000001c03277207 */ /* 0x000fe40005800000 */
[----:B------:R-:W-:Y:S02]  /*3d10*/  PRMT R2, R18, 0x7610, R2 ;  /* 0x0000761012027816 */ /* 0x000fe40000000002 */
[----:B------:R-:W-:-:S07]  /*3d20*/  SEL R28, R28, R3, !P3 ;  /* 0x000000031c1c7207 */ /* 0x000fce0005800000 */
.L_x_37:
[----:B------:R-:W-:Y:S01]  /*3d30*/  LOP3.LUT P0, RZ, R2, 0xff, RZ, 0xc0, !PT ;  /* 0x000000ff02ff7812 */ /* 0x000fe2000780c0ff */
[----:B------:R-:W-:-:S04]  /*3d40*/  UIMAD.WIDE.U32 UR6, UR5, 0x38e38e39, URZ ;  /* 0x38e38e39050678a5 */ /* 0x000fc8000f8e003f */
[----:B------:R-:W-:-:S04]  /*3d50*/  USHF.R.U32.HI UR6, URZ, 0x2, UR7 ;  /* 0x000000023f067899 */ /* 0x000fc80008011607 */
[----:B------:R-:W-:-:S04]  /*3d60*/  UIMAD UR5, UR6, -0x12, UR5 ;  /* 0xffffffee060578a4 */ /* 0x000fc8000f8e0205 */
[----:B------:R-:W-:Y:S08]  /*3d70*/  @P0 BRA `(.L_x_40) ;  /* 0xffffffd400880947 */ /* 0x000ff0000383ffff */
[----:B------:R-:W-:Y:S05]  /*3d80*/  EXIT ;  /* 0x000000000000794d */ /* 0x000fea0003800000 */
.L_x_4:
        /* <DEDUP_REMOVED lines=26> */
.L_x_42:
[--C-:B------:R-:W-:Y:S01]  /*3f30*/  SHF.R.U64 R16, R14, R18, R15.reuse ;  /* 0x000000120e107219 */ /* 0x100fe2000000120f */
[----:B------:R-:W0:Y:S01]  /*3f40*/  LDC R22, c[0x0][0x618] ;  /* 0x00018600ff167b82 */ /* 0x000e220000000800 */
[----:B------:R-:W-:Y:S01]  /*3f50*/  I2FP.F32.U32 R10, R6 ;  /* 0x00000006000a7245 */ /* 0x000fe20000201000 */
[----:B------:R-:W-:Y:S01]  /*3f60*/  ULDC UR4, c[0x0][0x150] ;  /* 0x0000540000047ab9 */ /* 0x000fe20000000800 */
[----:B------:R-:W-:Y:S02]  /*3f70*/  SHF.R.U32.HI R7, RZ, R18, R15 ;  /* 0x00000012ff077219 */ /* 0x000fe4000001160f */
[----:B------:R-:W-:Y:S01]  /*3f80*/  IADD3 R13, P0, RZ, -R16, RZ ;  /* 0x80000010ff0d7210 */ /* 0x000fe20007f1e0ff */
[----:B------:R-:W-:Y:S01]  /*3f90*/  FMUL R15, R10, UR4 ;  /* 0x000000040a0f7c20 */ /* 0x000fe20008400000 */
[----:B------:R-:W-:Y:S01]  /*3fa0*/  ULDC UR4, c[0x0][0x154] ;  /* 0x0000550000047ab9 */ /* 0x000fe20000000800 */
[----:B------:R-:W1:Y:S02]  /*3fb0*/  LDC.64 R24, c[0x0][0x640] ;  /* 0x00019000ff187b82 */ /* 0x000e640000000a00 */
[----:B------:R-:W-:-:S02]  /*3fc0*/  IMAD.X R7, RZ, RZ, ~R7, P0 ;  /* 0x000000ffff077224 */ /* 0x000fc400000e0e07 */
[----:B------:R-:W2:Y:S01]  /*3fd0*/  F2I.U32.TRUNC.NTZ R15, R15 ;  /* 0x0000000f000f7305 */ /* 0x000ea2000020f000 */
[----:B------:R-:W-:-:S03]  /*3fe0*/  IMAD.WIDE.U32 R10, R13, R20, R8 ;  /* 0x000000140d0a7225 */ /* 0x000fc600078e0008 */
[----:B------:R-:W3:Y:S01]  /*3ff0*/  LDC R17, c[0x0][0x144] ;  /* 0x00005100ff117b82 */ /* 0x000ee20000000800 */
[----:B------:R-:W-:-:S04]  /*4000*/  IMAD R12, R7, R20, RZ ;  /* 0x00000014070c7224 */ /* 0x000fc800078e02ff */
[----:B------:R-:W-:Y:S02]  /*4010*/  IMAD R7, R13, R21, R12 ;  /* 0x000000150d077224 */ /* 0x000fe400078e020c */
[----:B------:R-:W-:Y:S01]  /*4020*/  IMAD.MOV.U32 R12, RZ, RZ, -0x1 ;  /* 0xffffffffff0c7424 */ /* 0x000fe200078e00ff */
[----:B------:R-:W4:Y:S01]  /*4030*/  LDC R18, c[0x0][0x608] ;  /* 0x00018200ff127b82 */ /* 0x000f220000000800 */
[----:B------:R-:W-:Y:S01]  /*4040*/  IMAD.IADD R7, R11, 0x1, R7 ;  /* 0x000000010b077824 */ /* 0x000fe200078e0207 */
[----:B------:R-:W-:-:S04]  /*4050*/  I2FP.F32.U32 R11, R5 ;  /* 0x00000005000b7245 */ /* 0x000fc80000201000 */
[-C--:B0-----:R-:W-:Y:S01]  /*4060*/  SHF.R.U64 R14, R10, R22.reuse, R7 ;  /* 0x000000160a0e7219 */ /* 0x081fe20000001207 */
[----:B--2---:R-:W-:Y:S01]  /*4070*/  IMAD.MOV R10, RZ, RZ, -R15 ;  /* 0x000000ffff0a7224 */ /* 0x004fe200078e0a0f */
[----:B------:R-:W0:Y:S01]  /*4080*/  LDC R13, c[0x0][0x658] ;  /* 0x00019600ff0d7b82 */ /* 0x000e220000000800 */
[----:B-1----:R-:W-:Y:S01]  /*4090*/  ISETP.NE.U32.AND P0, PT, R24, RZ, PT ;  /* 0x000000ff1800720c */ /* 0x002fe20003f05070 */
[----:B------:R-:W-:Y:S01]  /*40a0*/  FMUL R11, R11, UR4 ;  /* 0x000000040b0b7c20 */ /* 0x000fe20008400000 */
[----:B------:R-:W-:Y:S02]  /*40b0*/  SHF.R.U32.HI R7, RZ, R22, R7 ;  /* 0x00000016ff077219 */ /* 0x000fe40000011607 */
[----:B------:R-:W-:-:S03]  /*40c0*/  ISETP.NE.AND.EX P0, PT, R25, RZ, PT, P0 ;  /* 0x000000ff1900720c */ /* 0x000fc60003f05300 */
[----:B------:R-:W1:Y:S01]  /*40d0*/  LDC R20, c[0x0][0x148] ;  /* 0x00005200ff147b82 */ /* 0x000e620000000800 */
[----:B---3--:R-:W-:Y:S02]  /*40e0*/  IMAD R23, R17, R10, R6 ;  /* 0x0000000a11177224 */ /* 0x008fe400078e0206 */
[----:B------:R-:W-:-:S05]  /*40f0*/  IMAD.MOV.U32 R10, RZ, RZ, 0x1 ;  /* 0x00000001ff0a7424 */ /* 0x000fca00078e00ff */
[----:B------:R-:W2:Y:S01]  /*4100*/  LDC R21, c[0x0][0x600] ;  /* 0x00018000ff157b82 */ /* 0x000ea20000000800 */
[-CC-:B----4-:R-:W-:Y:S02]  /*4110*/  SHF.R.U64 R17, R14, R18.reuse, R7.reuse ;  /* 0x000000120e117219 */ /* 0x190fe40000001207 */
[----:B------:R-:W-:Y:S02]  /*4120*/  SHF.R.U32.HI R6, RZ, R18, R7 ;  /* 0x00000012ff067219 */ /* 0x000fe40000011607 */
[----:B------:R3:W4:Y:S03]  /*4130*/  F2I.U32.TRUNC.NTZ R18, R11 ;  /* 0x0000000b00127305 */ /* 0x000726000020f000 */
[----:B------:R-:W1:Y:S01]  /*4140*/  LDC R26, c[0x0][0x648] ;  /* 0x00019200ff1a7b82 */ /* 0x000e620000000800 */
[-C--:B0-----:R-:W-:Y:S02]  /*4150*/  SHF.R.U64 R19, R17, R13.reuse, R6 ;  /* 0x0000000d11137219 */ /* 0x081fe40000001206 */
[----:B------:R-:W-:-:S02]  /*4160*/  SHF.L.U32 R12, R12, R13, RZ ;  /* 0x0000000d0c0c7219 */ /* 0x000fc400000006ff */
[-C--:B------:R-:W-:Y:S01]  /*4170*/  SHF.R.U32.HI R7, RZ, R13.reuse, R6 ;  /* 0x0000000dff077219 */ /* 0x080fe20000011606 */
[----:B------:R-:W-:Y:S01]  /*4180*/  IMAD.MOV.U32 R6, RZ, RZ, R19 ;  /* 0x000000ffff067224 */ /* 0x000fe200078e0013 */
[----:B------:R-:W-:Y:S01]  /*4190*/  SHF.L.U32 R22, R10, R13, RZ ;  /* 0x0000000d0a167219 */ /* 0x000fe200000006ff */
[----:B------:R-:W0:Y:S01]  /*41a0*/  LDC R27, c[0x0][0x638] ;  /* 0x00018e00ff1b7b82 */ /* 0x000e220000000800 */
[----:B------:R-:W-:-:S07]  /*41b0*/  LOP3.LUT R28, RZ, R12, RZ, 0x33, !PT ;  /* 0x0000000cff1c7212 */ /* 0x000fce00078e33ff */
[----:B------:R-:W0:Y:S01]  /*41c0*/  LDC R29, c[0x0][0x610] ;  /* 0x00018400ff1d7b82 */ /* 0x000e220000000800 */
[----:B---34-:R-:W-:Y:S05]  /*41d0*/  @!P0 BRA `(.L_x_43) ;  /* 0x0000000000288947 */ /* 0x018fea0003800000 */
[----:B------:R-:W3:Y:S02]  /*41e0*/  LDC R6, c[0x0][0x64c] ;  /* 0x00019300ff067b82 */ /* 0x000ee40000000800 */
[----:B---3--:R-:W-:-:S05]  /*41f0*/  IADD3 R13, P0, R19, R6, RZ ;  /* 0x00000006130d7210 */ /* 0x008fca0007f1e0ff */
        /* <DEDUP_REMOVED lines=8> */
.L_x_43:
[----:B-1----:R-:W-:Y:S01]  /*4280*/  SHF.R.U64 R7, R6, R26, R7 ;  /* 0x0000001a06077219 */ /* 0x002fe20000001207 */
        /* <DEDUP_REMOVED lines=10> */
[----:B------:R-:W-:Y:S02]  /*4330*/  IMAD.MOV.U32 R10, RZ, RZ, 0x1 ;  /* 0x00000001ff0a7424 */ /* 0x000fe400078e00ff */
[----:B------:R-:W-:Y:S01]  /*4340*/  IMAD.MOV.U32 R13, RZ, RZ, R16 ;  /* 0x000000ffff0d7224 */ /* 0x000fe200078e0010 */
[----:B------:R-:W-:Y:S02]  /*4350*/  SEL R18, R6, R17, !P3 ;  /* 0x0000001106127207 */ /* 0x000fe40005800000 */
[----:B------:R-:W-:-:S07]  /*4360*/  SEL R17, R17, R6, !P3 ;  /* 0x0000000611117207 */ /* 0x000fce0005800000 */
.L_x_41:
[----:B------:R-:W-:-:S08]  /*4370*/  NOP ;  /* 0x0000000000007918 */ /* 0x000fd00000000000 */
[----:B------:R-:W0:-:S00]  /*4380*/  USETMAXREG.DEALLOC.CTAPOOL 0x28 ;  /* 0x00000028000079c8 */ /* 0x000e0000080e0500 */
[----:B0-----:R-:W-:-:S13]  /*4390*/  ISETP.NE.AND P0, PT, R4, RZ, PT ;  /* 0x000000ff0400720c */ /* 0x001fda0003f05270 */
[----:B------:R-:W-:Y:S05]  /*43a0*/  @P0 EXIT ;  /* 0x000000000000094d */ /* 0x000fea0003800000 */
[----:B------:R-:W-:Y:S01]  /*43b0*/  LOP3.LUT P0, RZ, R10, 0xff, RZ, 0xc0, !PT ;  /* 0x000000ff0aff7812 */ /* 0x000fe2000780c0ff */
[----:B------:R-:W-:Y:S02]  /*43c0*/  IMAD.MOV.U32 R10, RZ, RZ, 0x1 ;  /* 0x00000001ff0a7424 */ /* 0x000fe400078e00ff */
[----:B------:R-:W-:-:S10]  /*43d0*/  IMAD.MOV.U32 R11, RZ, RZ, RZ ;  /* 0x000000ffff0b7224 */ /* 0x000fd400078e00ff */
[----:B------:R-:W-:Y:S05]  /*43e0*/  @!P0 BRA `(.L_x_44) ;  /* 0x0000000c001c8947 */ /* 0x000fea0003800000 */
[----:B------:R-:W0:Y:S01]  /*43f0*/  LDC R4, c[0x0][0x28c] ;  /* 0x0000a300ff047b82 */ /* 0x000e220000000800 */
[----:B------:R-:W-:Y:S01]  /*4400*/  LOP3.LUT P0, RZ, R2, 0x1f, RZ, 0xc0, !PT ;  /* 0x0000001f02ff7812 */ /* 0x000fe2000780c0ff */
[----:B------:R-:W-:Y:S01]  /*4410*/  ULDC UR5, c[0x0][0x658] ;  /* 0x0001960000057ab9 */ /* 0x000fe20000000800 */
[----:B------:R-:W-:Y:S01]  /*4420*/  UMOV UR6, 0xffffffff ;  /* 0xffffffff00067882 */ /* 0x000fe20000000000 */
[----:B------:R-:W-:Y:S01]  /*4430*/  BSSY B0, `(.L_x_44) ;  /* 0x00000c2000007945 */ /* 0x000fe20003800000 */
[----:B------:R-:W-:Y:S01]  /*4440*/  USHF.L.U32 UR6, UR6, UR5, URZ ;  /* 0x0000000506067299 */ /* 0x000fe2000800063f */
[C---:B------:R-:W-:Y:S01]  /*4450*/  ISETP.NE.AND P2, PT, R3.reuse, RZ, PT ;  /* 0x000000ff0300720c */ /* 0x040fe20003f45270 */
[----:B------:R-:W-:Y:S01]  /*4460*/  IMAD.MOV.U32 R15, RZ, RZ, 0x1 ;  /* 0x00000001ff0f7424 */ /* 0x000fe200078e00ff */
[----:B------:R-:W-:Y:S01]  /*4470*/  ISETP.NE.OR P0, PT, R3, RZ, !P0 ;  /* 0x000000ff0300720c */ /* 0x000fe20004705670 */
[----:B------:R-:W-:Y:S01]  /*4480*/  IMAD.MOV.U32 R10, RZ, RZ, 0x1 ;  /* 0x00000001ff0a7424 */ /* 0x000fe200078e00ff */
[----:B------:R-:W-:Y:S01]  /*4490*/  LOP3.LUT R16, R0, 0x2, RZ, 0xfc, !PT ;  /* 0x0000000200107812 */ /* 0x000fe200078efcff */
[----:B------:R-:W-:Y:S01]  /*44a0*/  IMAD.MOV.U32 R11, RZ, RZ, RZ ;  /* 0x000000ffff0b7224 */ /* 0x000fe200078e00ff */
[----:B------:R-:W-:Y:S01]  /*44b0*/  ULDC UR4, c[0x0][0x600] ;  /* 0x0001800000047ab9 */ /* 0x000fe20000000800 */
[----:B------:R-:W-:Y:S01]  /*44c0*/  UMOV UR7, 0x1 ;  /* 0x0000000100077882 */ /* 0x000fe20000000000 */
[----:B------:R-:W-:-:S02]  /*44d0*/  UIADD3 UR18, UR4, -0x1, URZ ;  /* 0xffffffff04127890 */ /* 0x000fc4000fffe03f */
[----:B------:R-:W-:Y:S02]  /*44e0*/  USHF.L.U32 UR20, UR7, UR5, URZ ;  /* 0x0000000507147299 */ /* 0x000fe4000800063f */
[----:B------:R-:W-:Y:S01]  /*44f0*/  ULOP3.LUT UR19, URZ, UR6, URZ, 0x33, !UPT ;  /* 0x000000063f137292 */ /* 0x000fe2000f8e333f */
[----:B------:R-:W-:Y:S01]  /*4500*/  ULDC.64 UR22, c[0x0][0x198] ;  /* 0x0000660000167ab9 */ /* 0x000fe20000000a00 */
[----:B0-----:R-:W-:-:S05]  /*4510*/  VIADD R4, R4, 0x1f ;  /* 0x0000001f04047836 */ /* 0x001fca0000000000 */
[----:B------:R-:W-:-:S04]  /*4520*/  SHF.R.S32.HI R5, RZ, 0x1f, R4 ;  /* 0x0000001fff057819 */ /* 0x000fc80000011404 */
[----:B------:R-:W-:-:S04]  /*4530*/  LEA.HI R5, R5, R4, RZ, 0x5 ;  /* 0x0000000405057211 */ /* 0x000fc800078f28ff */
[----:B------:R-:W-:-:S05]  /*4540*/  SHF.R.S32.HI R14, RZ, 0x5, R5 ;  /* 0x00000005ff0e7819 */ /* 0x000fca0000011405 */
[----:B------:R-:W-:-:S07]  /*4550*/  VIADD R12, R14, 0x1 ;  /* 0x000000010e0c7836 */ /* 0x000fce0000000000 */
.L_x_56:
[----:B------:R-:W-:-:S03]  /*4560*/  UMOV UR4, 0xffffffff ;  /* 0xffffffff00047882 */ /* 0x000fc60000000000 */
[----:B------:R-:W-:Y:S05]  /*4570*/  BRA.DIV UR4, `(.L_x_45) ;  /* 0x0000001604a07947 */ /* 0x000fea000b800000 */
[----:B------:R-:W-:-:S13]  /*4580*/  ELECT P1, URZ, PT ;  /* 0x00000000003f782f */ /* 0x000fda0003820000 */
.L_x_81:
[----:B------:R-:W0:Y:S01]  /*4590*/  LDC R2, c[0x0][0x28c] ;  /* 0x0000a300ff027b82 */ /* 0x000e220000000800 */
[----:B------:R-:W-:Y:S01]  /*45a0*/  BSSY B1, `(.L_x_46) ;  /* 0x0000037000017945 */ /* 0x000fe20003800000 */
[----:B0-----:R-:W-:-:S13]  /*45b0*/  ISETP.LT.OR P1, PT, R2, 0x1, !P1 ;  /* 0x000000010200780c */ /* 0x001fda0004f21670 */
[----:B------:R-:W-:Y:S05]  /*45c0*/  @P1 BRA `(.L_x_47) ;  /* 0x0000000000d01947 */ /* 0x000fea0003800000 */
[----:B------:R-:W-:Y:S02]  /*45d0*/  IMAD.SHL.U32 R18, R18, 0x8, RZ ;  /* 0x0000000812127824 */ /* 0x000fe400078e00ff */
[----:B------:R-:W-:Y:S02]  /*45e0*/  IMAD R17, R17, 0x180, RZ ;  /* 0x0000018011117824 */ /* 0x000fe400078e02ff */
[----:B------:R-:W-:Y:S02]  /*45f0*/  IMAD.MOV.U32 R19, RZ, RZ, RZ ;  /* 0x000000ffff137224 */ /* 0x000fe400078e00ff */
[----:B------:R-:W-:Y:S02]  /*4600*/  IMAD.MOV.U32 R2, RZ, RZ, R12 ;  /* 0x000000ffff027224 */ /* 0x000fe400078e000c */
[----:B------:R-:W-:Y:S02]  /*4610*/  IMAD.MOV.U32 R3, RZ, RZ, R10 ;  /* 0x000000ffff037224 */ /* 0x000fe400078e000a */
[----:B------:R-:W-:-:S07]  /*4620*/  IMAD.MOV.U32 R4, RZ, RZ, R11 ;  /* 0x000000ffff047224 */ /* 0x000fce00078e000b */
.L_x_51:
[----:B------:R-:W0:Y:S01]  /*4630*/  S2R R6, SR_CgaCtaId ;  /* 0x0000000000067919 */ /* 0x000e220000008800 */
[----:B------:R-:W-:-:S04]  /*4640*/  MOV R5, 0x400 ;  /* 0x0000040000057802 */ /* 0x000fc80000000f00 */
[----:B0-----:R-:W-:Y:S02]  /*4650*/  LEA R7, R6, R5, 0x18 ;  /* 0x0000000506077211 */ /* 0x001fe400078ec0ff */
[----:B------:R-:W-:Y:S01]  /*4660*/  SHF.L.U32 R5, R3, 0x1f, RZ ;  /* 0x0000001f03057819 */ /* 0x000fe200000006ff */
[----:B------:R-:W0:Y:S02]  /*4670*/  @!P2 LDC R6, c[0x0][0x500] ;  /* 0x00014000ff06ab82 */ /* 0x000e240000000800 */
[----:B------:R-:W-:-:S04]  /*4680*/  IMAD R20, R4, 0x8, R7 ;  /* 0x0000000804147824 */ /* 0x000fc800078e0207 */
[----:B------:R-:W1:Y:S02]  /*4690*/  SYNCS.PHASECHK.TRANS64.TRYWAIT P1, [R20+URZ+0x90], R5 ;  /* 0x00009005140075a7 */ /* 0x000e64000802017f */
[----:B-1----:R-:W-:Y:S05]  /*46a0*/  @!P1 BRA `(.L_x_48) ;  /* 0x0000001400749947 */ /* 0x002fea0003800000 */
.L_x_82:
[----:B-1----:R-:W-:Y:S01]  /*46b0*/  PRMT R5, R16, 0x9910, RZ ;  /* 0x0000991010057816 */ /* 0x002fe200000000ff */
[----:B0-----:R0:W-:Y:S03]  /*46c0*/  @!P2 SYNCS.ARRIVE.TRANS64 RZ, [R20+URZ], R6 ;  /* 0x0000000614ffa9a7 */ /* 0x0011e6000800003f */
[----:B------:R-:W-:-:S13]  /*46d0*/  ISETP.NE.AND P1, PT, R5, 0x2, PT ;  /* 0x000000020500780c */ /* 0x000fda0003f25270 */
[----:B0-----:R-:W-:Y:S05]  /*46e0*/  @P1 BRA `(.L_x_49) ;  /* 0x0000000000041947 */ /* 0x001fea0003800000 */
[----:B------:R-:W-:Y:S01]  /*46f0*/  BPT.TRAP 0x1 ;  /* 0x000000040000795c */ /* 0x000fe20000300000 */
.L_x_49:
[----:B------:R-:W-:Y:S05]  /*4700*/  @P0 BRA `(.L_x_50) ;  /* 0x0000000000040947 */ /* 0x000fea0003800000 */
[----:B------:R-:W-:Y:S01]  /*4710*/  BPT.TRAP 0x1 ;  /* 0x000000040000795c */ /* 0x000fe20000300000 */
.L_x_50:
[--C-:B------:R-:W-:Y:S01]  /*4720*/  IMAD R5, R4, 0x3000, R7.reuse ;  /* 0x0000300004057824 */ /* 0x100fe200078e0207 */
[----:B------:R-:W-:Y:S01]  /*4730*/  R2UR UR9, R20 ;  /* 0x00000000140972ca */ /* 0x000fe200000e0000 */
[----:B------:R-:W-:Y:S01]  /*4740*/  IMAD R7, R4, 0x100, R7 ;  /* 0x0000010004077824 */ /* 0x000fe200078e0207 */
[----:B------:R-:W-:Y:S01]  /*4750*/  UIADD3 UR4, UP0, UR22, 0xf0, URZ ;  /* 0x000000f016047890 */ /* 0x000fe2000ff1e03f */
[----:B------:R-:W-:Y:S01]  /*4760*/  VIADD R2, R2, 0xffffffff ;  /* 0xffffffff02027836 */ /* 0x000fe20000000000 */
[----:B------:R-:W-:Y:S01]  /*4770*/  R2UR UR5, R5 ;  /* 0x00000000050572ca */ /* 0x000fe200000e0000 */
[----:B------:R-:W-:Y:S01]  /*4780*/  UIADD3 UR24, UP1, UR22, 0x1f0, URZ ;  /* 0x000001f016187890 */ /* 0x000fe2000ff3e03f */
[----:B------:R-:W-:Y:S01]  /*4790*/  R2UR UR8, R7 ;  /* 0x00000000070872ca */ /* 0x000fe200000e0000 */
[----:B------:R-:W-:Y:S01]  /*47a0*/  VIADD R4, R4, 0x1 ;  /* 0x0000000104047836 */ /* 0x000fe20000000000 */
[----:B------:R-:W-:Y:S01]  /*47b0*/  R2UR UR11, R17 ;  /* 0x00000000110b72ca */ /* 0x000fe200000e0000 */
[----:B------:R-:W-:Y:S01]  /*47c0*/  UIADD3.X UR25, URZ, UR23, URZ, UP1, !UPT ;  /* 0x000000173f197290 */ /* 0x000fe20008ffe43f */
[----:B------:R-:W-:Y:S01]  /*47d0*/  R2UR UR10, R19 ;  /* 0x00000000130a72ca */ /* 0x000fe200000e0000 */
[----:B------:R-:W-:Y:S01]  /*47e0*/  UMOV UR6, 0x0 ;  /* 0x0000000000067882 */ /* 0x000fe20000000000 */
[----:B------:R-:W-:Y:S01]  /*47f0*/  R2UR UR12, R13 ;  /* 0x000000000d0c72ca */ /* 0x000fe200000e0000 */
[----:B------:R-:W-:Y:S01]  /*4800*/  UMOV UR7, 0x10000000 ;  /* 0x1000000000077882 */ /* 0x000fe20000000000 */
[----:B------:R-:W-:Y:S01]  /*4810*/  R2UR UR21, R18 ;  /* 0x00000000121572ca */ /* 0x000fe200000e0000 */
[----:B------:R-:W-:Y:S01]  /*4820*/  VIADD R19, R19, 0x20 ;  /* 0x0000002013137836 */ /* 0x000fe20000000000 */
[----:B------:R-:W-:Y:S01]  /*4830*/  ISETP.GT.AND P4, PT, R2, 0x1, PT ;  /* 0x000000010200780c */ /* 0x000fe20003f84270 */
[----:B------:R-:W-:Y:S01]  /*4840*/  UIADD3 UR16, UR5, 0x200, URZ ;  /* 0x0000020005107890 */ /* 0x000fe2000fffe03f */
[----:B------:R-:W-:Y:S01]  /*4850*/  ISETP.NE.AND P1, PT, R4, 0x12, PT ;  /* 0x000000120400780c */ /* 0x000fe20003f25270 */
[----:B------:R-:W-:-:S02]  /*4860*/  UIADD3.X UR5, URZ, UR23, URZ, UP0, !UPT ;  /* 0x000000173f057290 */ /* 0x000fc400087fe43f */
[----:B------:R-:W-:Y:S01]  /*4870*/  UIADD3 UR17, UR8, 0x36200, URZ ;  /* 0x0003620008117890 */ /* 0x000fe2000fffe03f */
[----:B------:R-:W-:Y:S02]  /*4880*/  SEL R6, RZ, 0x1, P1 ;  /* 0x00000001ff067807 */ /* 0x000fe40000800000 */
[----:B------:R-:W-:Y:S01]  /*4890*/  UMOV UR8, UR16 ;  /* 0x0000001000087c82 */ /* 0x000fe20008000000 */
[----:B------:R-:W-:Y:S02]  /*48a0*/  SEL R4, R4, RZ, P1 ;  /* 0x000000ff04047207 */ /* 0x000fe40000800000 */
[----:B------:R-:W-:Y:S01]  /*48b0*/  LOP3.LUT R3, R3, R6, RZ, 0x3c, !PT ;  /* 0x0000000603037212 */ /* 0x000fe200078e3cff */
[----:B------:R0:W-:Y:S02]  /*48c0*/  UTMALDG.3D [UR8], [UR4], desc[UR6] ;  /* 0x00000608040075b4 */ /* 0x0001e40008011000 */
[----:B0-----:R-:W-:Y:S01]  /*48d0*/  UMOV UR8, UR17 ;  /* 0x0000001100087c82 */ /* 0x001fe20008000000 */
[----:B------:R-:W-:-:S02]  /*48e0*/  UMOV UR11, UR21 ;  /* 0x00000015000b7c82 */ /* 0x000fc40008000000 */
[----:B------:R0:W-:Y:S02]  /*48f0*/  UTMALDG.3D [UR8], [UR24], desc[UR6] ;  /* 0x00000608180075b4 */ /* 0x0001e40008011000 */
[----:B0-----:R-:W-:Y:S05]  /*4900*/  @P4 BRA `(.L_x_51) ;  /* 0xfffffffc00484947 */ /* 0x001fea000383ffff */
.L_x_47:
[----:B------:R-:W-:Y:S05]  /*4910*/  BSYNC B1 ;  /* 0x0000000000017941 */ /* 0x000fea0003800000 */
.L_x_46:
[----:B------:R-:W-:Y:S01]  /*4920*/  LOP3.LUT P4, RZ, R15, 0xff, RZ, 0xc0, !PT ;  /* 0x000000ff0fff7812 */ /* 0x000fe2000788c0ff */
[----:B------:R-:W-:Y:S01]  /*4930*/  IMAD.IADD R4, R14, 0x1, R11 ;  /* 0x000000010e047824 */ /* 0x000fe200078e020b */
[----:B------:R-:W-:Y:S01]  /*4940*/  IADD3 R8, P5, R8, UR14, RZ ;  /* 0x0000000e08087c10 */ /* 0x000fe2000ffbe0ff */
[----:B------:R-:W-:Y:S01]  /*4950*/  ULDC.64 UR4, c[0x0][0x650] ;  /* 0x0001940000047ab9 */ /* 0x000fe20000000a00 */
[----:B------:R-:W-:Y:S01]  /*4960*/  BSSY B1, `(.L_x_52) ;  /* 0x000006c000017945 */ /* 0x000fe20003800000 */
[----:B------:R-:W-:Y:S01]  /*4970*/  IMAD.MOV.U32 R17, RZ, RZ, -0x1 ;  /* 0xffffffffff117424 */ /* 0x000fe200078e00ff */
[----:B------:R-:W-:Y:S01]  /*4980*/  ISETP.GT.U32.AND P1, PT, R4, 0x11, PT ;  /* 0x000000110400780c */ /* 0x000fe20003f24070 */
[----:B------:R-:W-:Y:S01]  /*4990*/  IMAD.MOV.U32 R18, RZ, RZ, -0x1 ;  /* 0xffffffffff127424 */ /* 0x000fe200078e00ff */
[----:B------:R-:W-:Y:S01]  /*49a0*/  IADD3.X R9, R9, UR13, RZ, P5, !PT ;  /* 0x0000000d09097c10 */ /* 0x000fe2000affe4ff */
[----:B------:R-:W-:Y:S01]  /*49b0*/  IMAD.MOV.U32 R13, RZ, RZ, -0x1 ;  /* 0xffffffffff0d7424 */ /* 0x000fe200078e00ff */
[----:B------:R-:W-:-:S02]  /*49c0*/  ISETP.LT.U32.AND P1, PT, R14, 0x12, P1 ;  /* 0x000000120e00780c */ /* 0x000fc40000f21070 */
[----:B------:R-:W-:Y:S01]  /*49d0*/  PRMT R15, RZ, 0x7610, R15 ;  /* 0x00007610ff0f7816 */ /* 0x000fe2000000000f */
[----:B------:R-:W0:Y:S01]  /*49e0*/  @P4 S2R R3, SR_CgaCtaId ;  /* 0x0000000000034919 */ /* 0x000e220000008800 */
[----:B------:R-:W-:-:S04]  /*49f0*/  @P4 MOV R2, 0x400 ;  /* 0x0000040000024802 */ /* 0x000fc80000000f00 */
[----:B0-----:R-:W-:Y:S01]  /*4a00*/  @P4 LEA R5, R3, R2, 0x18 ;  /* 0x0000000203054211 */ /* 0x001fe200078ec0ff */
[----:B------:R-:W-:-:S03]  /*4a10*/  IMAD.WIDE.U32 R2, R4, 0x38e38e39, RZ ;  /* 0x38e38e3904027825 */ /* 0x000fc600078e00ff */
[----:B------:R0:W-:Y:S01]  /*4a20*/  @P4 SYNCS.ARRIVE.TRANS64.A1T0 RZ, [R5+URZ+0x138], RZ ;  /* 0x000138ff05ff49a7 */ /* 0x0001e2000810003f */
[----:B------:R-:W-:Y:S02]  /*4a30*/  ISETP.GE.U32.AND P4, PT, R14, 0x12, PT ;  /* 0x000000120e00780c */ /* 0x000fe40003f86070 */
[----:B------:R-:W-:Y:S02]  /*4a40*/  PRMT R2, RZ, 0x7610, R2 ;  /* 0x00007610ff027816 */ /* 0x000fe40000000002 */
[----:B0-----:R-:W-:Y:S02]  /*4a50*/  SHF.R.U32.HI R5, RZ, 0x2, R3 ;  /* 0x00000002ff057819 */ /* 0x001fe40000011603 */
[----:B------:R-:W-:Y:S02]  /*4a60*/  SEL R3, RZ, 0x1, !P1 ;  /* 0x00000001ff037807 */ /* 0x000fe40004800000 */
[----:B------:R-:W-:Y:S01]  /*4a70*/  ISETP.GE.U32.AND P1, PT, R8, UR4, PT ;  /* 0x0000000408007c0c */ /* 0x000fe2000bf26070 */
[----:B------:R-:W-:Y:S01]  /*4a80*/  IMAD R11, R5, -0x12, R4 ;  /* 0xffffffee050b7824 */ /* 0x000fe200078e0204 */
[----:B------:R-:W-:-:S02]  /*4a90*/  LOP3.LUT R10, R10, R3, RZ, 0x3c, !PT ;  /* 0x000000030a0a7212 */ /* 0x000fc400078e3cff */
[----:B------:R-:W-:Y:S02]  /*4aa0*/  ISETP.GE.U32.AND.EX P1, PT, R9, UR5, PT, P1 ;  /* 0x0000000509007c0c */ /* 0x000fe4000bf26110 */
[----:B------:R-:W-:-:S11]  /*4ab0*/  @P4 LOP3.LUT R10, R10, 0x1, R5, 0x78, !PT ;  /* 0x000000010a0a4812 */ /* 0x000fd600078e7805 */
[----:B------:R-:W-:Y:S05]  /*4ac0*/  @P1 BRA `(.L_x_53) ;  /* 0x0000000400541947 */ /* 0x000fea0003800000 */
[----:B------:R-:W-:Y:S01]  /*4ad0*/  ULDC.64 UR4, c[0x0][0x628] ;  /* 0x00018a0000047ab9 */ /* 0x000fe20000000a00 */
[----:B------:R-:W0:Y:S01]  /*4ae0*/  S2R R17, SR_CTAID.X ;  /* 0x0000000000117919 */ /* 0x000e220000002500 */
[----:B------:R-:W-:Y:S01]  /*4af0*/  ISETP.NE.U32.AND P1, PT, RZ, UR4, PT ;  /* 0x00000004ff007c0c */ /* 0x000fe2000bf25070 */
[----:B------:R-:W-:Y:S01]  /*4b00*/  ULDC UR7, c[0x0][0x630] ;  /* 0x00018c0000077ab9 */ /* 0x000fe20000000800 */
[----:B------:R-:W-:Y:S01]  /*4b10*/  IMAD.MOV.U32 R2, RZ, RZ, R8 ;  /* 0x000000ffff027224 */ /* 0x000fe200078e0008 */
[----:B------:R-:W1:Y:S01]  /*4b20*/  S2R R13, SR_CTAID.Y ;  /* 0x00000000000d7919 */ /* 0x000e620000002600 */
[----:B------:R-:W-:Y:S01]  /*4b30*/  ISETP.NE.AND.EX P1, PT, RZ, UR5, PT, P1 ;  /* 0x00000005ff007c0c */ /* 0x000fe2000bf25310 */
[----:B------:R-:W-:-:S12]  /*4b40*/  IMAD.MOV.U32 R3, RZ, RZ, R9 ;  /* 0x000000ffff037224 */ /* 0x000fd800078e0009 */
[----:B------:R-:W-:Y:S05]  /*4b50*/  @!P1 BRA `(.L_x_54) ;  /* 0x0000000000289947 */ /* 0x000fea0003800000 */
[----:B------:R-:W-:Y:S02]  /*4b60*/  ULDC UR6, c[0x0][0x634] ;  /* 0x00018d0000067ab9 */ /* 0x000fe40000000800 */
[----:B------:R-:W-:-:S05]  /*4b70*/  IADD3 R7, P1, R8, UR6, RZ ;  /* 0x0000000608077c10 */ /* 0x000fca000ff3e0ff */
[----:B------:R-:W-:-:S04]  /*4b80*/  IMAD.X R19, RZ, RZ, R9, P1 ;  /* 0x000000ffff137224 */ /* 0x000fc800008e0609 */
[----:B------:R-:W-:-:S04]  /*4b90*/  IMAD.WIDE.U32 R4, R19, UR4, RZ ;  /* 0x0000000413047c25 */ /* 0x000fc8000f8e00ff */
[----:B------:R-:W-:-:S04]  /*4ba0*/  IMAD.WIDE.U32 R4, P1, R7, UR5, R4 ;  /* 0x0000000507047c25 */ /* 0x000fc8000f820004 */
[----:B------:R-:W-:-:S04]  /*4bb0*/  IMAD.WIDE.U32 R6, R7, UR4, RZ ;  /* 0x0000000407067c25 */ /* 0x000fc8000f8e00ff */
[----:B------:R-:W-:Y:S01]  /*4bc0*/  IMAD.X R3, RZ, RZ, RZ, P1 ;  /* 0x000000ffff037224 */ /* 0x000fe200008e06ff */
[----:B------:R-:W-:Y:S01]  /*4bd0*/  IADD3 RZ, P1, R7, R4, RZ ;  /* 0x0000000407ff7210 */ /* 0x000fe20007f3e0ff */
[----:B------:R-:W-:-:S04]  /*4be0*/  IMAD.MOV.U32 R2, RZ, RZ, R5 ;  /* 0x000000ffff027224 */ /* 0x000fc800078e0005 */
[----:B------:R-:W-:-:S08]  /*4bf0*/  IMAD.WIDE.U32.X R2, R19, UR5, R2, P1 ;  /* 0x0000000513027c25 */ /* 0x000fd000088e0402 */
.L_x_54:
[--C-:B------:R-:W-:Y:S01]  /*4c00*/  SHF.R.U64 R6, R2, UR7, R3.reuse ;  /* 0x0000000702067c19 */ /* 0x100fe20008001203 */
[----:B------:R-:W-:Y:S01]  /*4c10*/  ULDC.64 UR4, c[0x0][0x620] ;  /* 0x0001880000047ab9 */ /* 0x000fe20000000a00 */
[----:B------:R-:W-:Y:S01]  /*4c20*/  SHF.R.U32.HI R2, RZ, UR7, R3 ;  /* 0x00000007ff027c19 */ /* 0x000fe20008011603 */
[----:B------:R-:W-:Y:S01]  /*4c30*/  IMAD.MOV.U32 R3, RZ, RZ, R9 ;  /* 0x000000ffff037224 */ /* 0x000fe200078e0009 */
[----:B------:R-:W-:Y:S01]  /*4c40*/  IADD3 R5, P1, RZ, -R6, RZ ;  /* 0x80000006ff057210 */ /* 0x000fe20007f3e0ff */
[----:B------:R-:W2:Y:S01]  /*4c50*/  LDC R22, c[0x0][0x144] ;  /* 0x00005100ff167b82 */ /* 0x000ea20000000800 */
[----:B0-----:R-:W-:Y:S01]  /*4c60*/  I2FP.F32.U32 R7, R17 ;  /* 0x0000001100077245 */ /* 0x001fe20000201000 */
[----:B------:R-:W-:Y:S01]  /*4c70*/  ULDC.64 UR8, c[0x0][0x640] ;  /* 0x0001900000087ab9 */ /* 0x000fe20000000a00 */
[----:B------:R-:W-:Y:S01]  /*4c80*/  ULDC UR6, c[0x0][0x608] ;  /* 0x0001820000067ab9 */ /* 0x000fe20000000800 */
[----:B------:R-:W-:Y:S01]  /*4c90*/  IMAD.X R2, RZ, RZ, ~R2, P1 ;  /* 0x000000ffff027224 */ /* 0x000fe200008e0e02 */
[----:B------:R-:W-:-:S03]  /*4ca0*/  ISETP.NE.U32.AND P1, PT, RZ, UR8, PT ;  /* 0x00000008ff007c0c */ /* 0x000fc6000bf25070 */
[----:B------:R-:W-:Y:S01]  /*4cb0*/  IMAD R4, R2, UR4, RZ ;  /* 0x0000000402047c24 */ /* 0x000fe2000f8e02ff */
[----:B------:R-:W0:Y:S01]  /*4cc0*/  LDC R20, c[0x0][0x148] ;  /* 0x00005200ff147b82 */ /* 0x000e220000000800 */
[----:B------:R-:W-:Y:S01]  /*4cd0*/  IMAD.MOV.U32 R2, RZ, RZ, R8 ;  /* 0x000000ffff027224 */ /* 0x000fe200078e0008 */
[----:B------:R-:W-:-:S03]  /*4ce0*/  ISETP.NE.AND.EX P1, PT, RZ, UR9, PT, P1 ;  /* 0x00000009ff007c0c */ /* 0x000fc6000bf25310 */
[----:B------:R-:W-:Y:S01]  /*4cf0*/  IMAD.WIDE.U32 R2, R5, UR4, R2 ;  /* 0x0000000405027c25 */ /* 0x000fe2000f8e0002 */
[----:B------:R-:W-:-:S03]  /*4d00*/  ULDC UR4, c[0x0][0x150] ;  /* 0x0000540000047ab9 */ /* 0x000fc60000000800 */
[----:B------:R-:W-:Y:S02]  /*4d10*/  IMAD R5, R5, UR5, R4 ;  /* 0x0000000505057c24 */ /* 0x000fe4000f8e0204 */
[----:B------:R-:W-:Y:S01]  /*4d20*/  FMUL R4, R7, UR4 ;  /* 0x0000000407047c20 */ /* 0x000fe20008400000 */
[----:B------:R-:W-:Y:S01]  /*4d30*/  ULDC UR4, c[0x0][0x618] ;  /* 0x0001860000047ab9 */ /* 0x000fe20000000800 */
[----:B------:R-:W-:Y:S01]  /*4d40*/  ULDC UR5, c[0x0][0x154] ;  /* 0x0000550000057ab9 */ /* 0x000fe20000000800 */
[----:B------:R-:W-:-:S03]  /*4d50*/  IMAD.IADD R3, R3, 0x1, R5 ;  /* 0x0000000103037824 */ /* 0x000fc600078e0205 */
[----:B------:R-:W3:Y:S02]  /*4d60*/  F2I.U32.TRUNC.NTZ R4, R4 ;  /* 0x0000000400047305 */ /* 0x000ee4000020f000 */
[----:B------:R-:W-:Y:S02]  /*4d70*/  SHF.R.U64 R7, R2, UR4, R3 ;  /* 0x0000000402077c19 */ /* 0x000fe40008001203 */
[----:B-1----:R-:W-:-:S05]  /*4d80*/  I2FP.F32.U32 R2, R13 ;  /* 0x0000000d00027245 */ /* 0x002fca0000201000 */
[----:B------:R-:W-:Y:S01]  /*4d90*/  FMUL R21, R2, UR5 ;  /* 0x0000000502157c20 */ /* 0x000fe20008400000 */
[----:B------:R-:W-:Y:S01]  /*4da0*/  SHF.R.U32.HI R2, RZ, UR4, R3 ;  /* 0x00000004ff027c19 */ /* 0x000fe20008011603 */
[----:B------:R-:W-:-:S03]  /*4db0*/  ULDC UR4, c[0x0][0x658] ;  /* 0x0001960000047ab9 */ /* 0x000fc60000000800 */
[--C-:B------:R-:W-:Y:S01]  /*4dc0*/  SHF.R.U64 R19, R7, UR6, R2.reuse ;  /* 0x0000000607137c19 */ /* 0x100fe20008001202 */
[----:B------:R-:W1:Y:S01]  /*4dd0*/  F2I.U32.TRUNC.NTZ R21, R21 ;  /* 0x0000001500157305 */ /* 0x000e62000020f000 */
[----:B------:R-:W-:Y:S01]  /*4de0*/  SHF.R.U32.HI R2, RZ, UR6, R2 ;  /* 0x00000006ff027c19 */ /* 0x000fe20008011602 */
[----:B---3--:R-:W-:-:S03]  /*4df0*/  IMAD.MOV R4, RZ, RZ, -R4 ;  /* 0x000000ffff047224 */ /* 0x008fc600078e0a04 */
[--C-:B------:R-:W-:Y:S01]  /*4e00*/  SHF.R.U64 R18, R19, UR4, R2.reuse ;  /* 0x0000000413127c19 */ /* 0x100fe20008001202 */
[----:B--2---:R-:W-:Y:S01]  /*4e10*/  IMAD R17, R22, R4, R17 ;  /* 0x0000000416117224 */ /* 0x004fe200078e0211 */
[----:B------:R-:W-:-:S03]  /*4e20*/  SHF.R.U32.HI R23, RZ, UR4, R2 ;  /* 0x00000004ff177c19 */ /* 0x000fc60008011602 */
[----:B------:R-:W-:Y:S02]  /*4e30*/  IMAD.MOV.U32 R2, RZ, RZ, R18 ;  /* 0x000000ffff027224 */ /* 0x000fe400078e0012 */
[----:B------:R-:W-:Y:S01]  /*4e40*/  IMAD.MOV.U32 R3, RZ, RZ, R23 ;  /* 0x000000ffff037224 */ /* 0x000fe200078e0017 */
[----:B------:R-:W-:Y:S06]  /*4e50*/  @!P1 BRA `(.L_x_55) ;  /* 0x0000000000289947 */ /* 0x000fec0003800000 */
[----:B------:R-:W-:Y:S02]  /*4e60*/  ULDC UR4, c[0x0][0x64c] ;  /* 0x0001930000047ab9 */ /* 0x000fe40000000800 */
[----:B------:R-:W-:-:S05]  /*4e70*/  IADD3 R3, P1, R18, UR4, RZ ;  /* 0x0000000412037c10 */ /* 0x000fca000ff3e0ff */
[----:B------:R-:W-:-:S04]  /*4e80*/  IMAD.X R23, RZ, RZ, R23, P1 ;  /* 0x000000ffff177224 */ /* 0x000fc800008e0617 */
[----:B------:R-:W-:-:S04]  /*4e90*/  IMAD.WIDE.U32 R4, R23, UR8, RZ ;  /* 0x0000000817047c25 */ /* 0x000fc8000f8e00ff */
[----:B------:R-:W-:-:S04]  /*4ea0*/  IMAD.WIDE.U32 R4, P1, R3, UR9, R4 ;  /* 0x0000000903047c25 */ /* 0x000fc8000f820004 */
[----:B------:R-:W-:-:S04]  /*4eb0*/  IMAD.WIDE.U32 R2, R3, UR8, RZ ;  /* 0x0000000803027c25 */ /* 0x000fc8000f8e00ff */
[----:B------:R-:W-:Y:S01]  /*4ec0*/  IMAD.MOV.U32 R2, RZ, RZ, R5 ;  /* 0x000000ffff027224 */ /* 0x000fe200078e0005 */
[----:B------:R-:W-:Y:S01]  /*4ed0*/  IADD3 RZ, P4, R3, R4, RZ ;  /* 0x0000000403ff7210 */ /* 0x000fe20007f9e0ff */
[----:B------:R-:W-:-:S04]  /*4ee0*/  IMAD.X R3, RZ, RZ, RZ, P1 ;  /* 0x000000ffff037224 */ /* 0x000fc800008e06ff */
[----:B------:R-:W-:-:S08]  /*4ef0*/  IMAD.WIDE.U32.X R2, R23, UR9, R2, P4 ;  /* 0x0000000917027c25 */ /* 0x000fd0000a0e0402 */
.L_x_55:
[----:B------:R-:W-:Y:S01]  /*4f00*/  ULDC UR4, c[0x0][0x648] ;  /* 0x0001920000047ab9 */ /* 0x000fe20000000800 */
[----:B------:R-:W-:Y:S01]  /*4f10*/  LOP3.LUT R19, R19, UR19, RZ, 0xc0, !PT ;  /* 0x0000001313137c12 */ /* 0x000fe2000f8ec0ff */
[----:B-1----:R-:W-:Y:S01]  /*4f20*/  IMAD.MOV R21, RZ, RZ, -R21 ;  /* 0x000000ffff157224 */ /* 0x002fe200078e0a15 */
[----:B------:R-:W-:Y:S01]  /*4f30*/  SHF.R.U64 R2, R2, UR4, R3 ;  /* 0x0000000402027c19 */ /* 0x000fe20008001203 */
[----:B------:R-:W-:Y:S01]  /*4f40*/  ULDC UR4, c[0x0][0x638] ;  /* 0x00018e0000047ab9 */ /* 0x000fe20000000800 */
[----:B------:R-:W-:Y:S01]  /*4f50*/  LOP3.LUT R7, R7, UR18, RZ, 0xc0, !PT ;  /* 0x0000001207077c12 */ /* 0x000fe2000f8ec0ff */
[----:B0-----:R-:W-:Y:S01]  /*4f60*/  @P3 IMAD R17, R20, R21, R13 ;  /* 0x0000001514113224 */ /* 0x001fe200078e020d */
[----:B------:R-:W-:Y:S01]  /*4f70*/  ULDC UR5, c[0x0][0x610] ;  /* 0x0001840000057ab9 */ /* 0x000fe20000000800 */
[----:B------:R-:W-:Y:S02]  /*4f80*/  IMAD.MOV R3, RZ, RZ, -R2 ;  /* 0x000000ffff037224 */ /* 0x000fe400078e0a02 */
[----:B------:R-:W-:-:S02]  /*4f90*/  IMAD R2, R2, UR20, R19 ;  /* 0x0000001402027c24 */ /* 0x000fc4000f8e0213 */
[----:B------:R-:W-:Y:S01]  /*4fa0*/  IMAD R18, R3, UR4, R18 ;  /* 0x0000000403127c24 */ /* 0x000fe2000f8e0212 */
[----:B------:R-:W-:Y:S01]  /*4fb0*/  ULDC UR4, c[0x0][0x600] ;  /* 0x0001800000047ab9 */ /* 0x000fe20000000800 */
[----:B------:R-:W-:Y:S02]  /*4fc0*/  IMAD R17, R2, UR5, R17 ;  /* 0x0000000502117c24 */ /* 0x000fe4000f8e0211 */
[----:B------:R-:W-:Y:S02]  /*4fd0*/  IMAD R4, R18, UR4, R7 ;  /* 0x0000000412047c24 */ /* 0x000fe4000f8e0207 */
[----:B------:R-:W-:Y:S02]  /*4fe0*/  IMAD.MOV.U32 R2, RZ, RZ, 0x1 ;  /* 0x00000001ff027424 */ /* 0x000fe400078e00ff */
[----:B------:R-:W-:Y:S01]  /*4ff0*/  IMAD.MOV.U32 R13, RZ, RZ, R6 ;  /* 0x000000ffff0d7224 */ /* 0x000fe200078e0006 */
[----:B------:R-:W-:Y:S02]  /*5000*/  SEL R18, R4, R17, !P3 ;  /* 0x0000001104127207 */ /* 0x000fe40005800000 */
[----:B------:R-:W-:-:S07]  /*5010*/  SEL R17, R17, R4, !P3 ;  /* 0x0000000411117207 */ /* 0x000fce0005800000 */
.L_x_53:
[----:B------:R-:W-:Y:S05]  /*5020*/  BSYNC B1 ;  /* 0x0000000000017941 */ /* 0x000fea0003800000 */
.L_x_52:
[----:B------:R-:W-:-:S13]  /*5030*/  LOP3.LUT P1, RZ, R2, 0xff, RZ, 0xc0, !PT ;  /* 0x000000ff02ff7812 */ /* 0x000fda000782c0ff */
[----:B------:R-:W-:Y:S05]  /*5040*/  @P1 BRA `(.L_x_56) ;  /* 0xfffffff400441947 */ /* 0x000fea000383ffff */
[----:B------:R-:W-:Y:S05]  /*5050*/  BSYNC B0 ;  /* 0x0000000000007941 */ /* 0x000fea0003800000 */
.L_x_44:
[----:B------:R-:W-:-:S03]  /*5060*/  UMOV UR4, 0xffffffff ;  /* 0xffffffff00047882 */ /* 0x000fc60000000000 */
[----:B------:R-:W-:Y:S05]  /*5070*/  BRA.DIV UR4, `(.L_x_57) ;  /* 0x0000000e04147947 */ /* 0x000fea000b800000 */
[----:B------:R-:W-:-:S13]  /*5080*/  ELECT P0, URZ, PT ;  /* 0x00000000003f782f */ /* 0x000fda0003800000 */
.L_x_85:
[----:B------:R-:W-:Y:S04]  /*5090*/  BSSY B0, `(.L_x_58) ;  /* 0x00000a9000007945 */ /* 0x000fe80003800000 */
[----:B------:R-:W-:Y:S05]  /*50a0*/  @!P0 BRA `(.L_x_59) ;  /* 0x00000008009c8947 */ /* 0x000fea0003800000 */
[----:B------:R-:W-:-:S04]  /*50b0*/  LOP3.LUT R0, R0, 0x2, RZ, 0xfc, !PT ;  /* 0x0000000200007812 */ /* 0x000fc800078efcff */
[----:B------:R-:W-:-:S13]  /*50c0*/  ISETP.NE.AND P0, PT, R0, 0x3, PT ;  /* 0x000000030000780c */ /* 0x000fda0003f05270 */
[----:B------:R-:W-:Y:S05]  /*50d0*/  @!P0 BRA `(.L_x_60) ;  /* 0x0000000000048947 */ /* 0x000fea0003800000 */
[----:B------:R-:W-:Y:S01]  /*50e0*/  BPT.TRAP 0x1 ;  /* 0x000000040000795c */ /* 0x000fe20000300000 */
.L_x_60:
[----:B------:R-:W0:Y:S01]  /*50f0*/  S2R R3, SR_CgaCtaId ;  /* 0x0000000000037919 */ /* 0x000e220000008800 */
[----:B------:R-:W-:Y:S02]  /*5100*/  MOV R0, 0x400 ;  /* 0x0000040000007802 */ /* 0x000fe40000000f00 */
[----:B------:R-:W-:Y:S02]  /*5110*/  SHF.L.U32 R2, R10, 0x1f, RZ ;  /* 0x0000001f0a027819 */ /* 0x000fe400000006ff */
[----:B0-----:R-:W-:-:S05]  /*5120*/  LEA R0, R3, R0, 0x18 ;  /* 0x0000000003007211 */ /* 0x001fca00078ec0ff */
[----:B------:R-:W-:-:S04]  /*5130*/  VIADD R0, R0, 0x90 ;  /* 0x0000009000007836 */ /* 0x000fc80000000000 */
[C---:B------:R-:W-:Y:S02]  /*5140*/  IMAD R5, R11.reuse, 0x8, R0 ;  /* 0x000000080b057824 */ /* 0x040fe400078e0200 */
[----:B------:R-:W-:Y:S02]  /*5150*/  VIADD R11, R11, 0x1 ;  /* 0x000000010b0b7836 */ /* 0x000fe40000000000 */
[----:B------:R-:W0:Y:S03]  /*5160*/  SYNCS.PHASECHK.TRANS64.TRYWAIT P0, [R5+URZ], R2 ;  /* 0x00000002050075a7 */ /* 0x000e26000800017f */
[----:B------:R-:W-:-:S04]  /*5170*/  ISETP.NE.AND P1, PT, R11, 0x12, PT ;  /* 0x000000120b00780c */ /* 0x000fc80003f25270 */
[----:B------:R-:W-:Y:S02]  /*5180*/  SEL R3, RZ, 0x1, P1 ;  /* 0x00000001ff037807 */ /* 0x000fe40000800000 */
[----:B------:R-:W-:Y:S02]  /*5190*/  SEL R11, R11, RZ, P1 ;  /* 0x000000ff0b0b7207 */ /* 0x000fe40000800000 */
[----:B------:R-:W-:-:S03]  /*51a0*/  LOP3.LUT R10, R10, R3, RZ, 0x3c, !PT ;  /* 0x000000030a0a7212 */ /* 0x000fc600078e3cff */
[----:B------:R-:W-:Y:S01]  /*51b0*/  IMAD R7, R11, 0x8, R0 ;  /* 0x000000080b077824 */ /* 0x000fe200078e0200 */
[----:B------:R-:W-:Y:S01]  /*51c0*/  SHF.L.U32 R4, R10, 0x1f, RZ ;  /* 0x0000001f0a047819 */ /* 0x000fe200000006ff */
[----:B0-----:R-:W-:Y:S06]  /*51d0*/  @!P0 BRA `(.L_x_61) ;  /* 0x0000000800e08947 */ /* 0x001fec0003800000 */
.L_x_86:
[----:B------:R-:W1:Y:S01]  /*51e0*/  SYNCS.PHASECHK.TRANS64.TRYWAIT P0, [R7+URZ], R4 ;  /* 0x00000004070075a7 */ /* 0x000e62000800017f */
[----:B0-----:R-:W-:-:S05]  /*51f0*/  VIADD R2, R11, 0x1 ;  /* 0x000000010b027836 */ /* 0x001fca0000000000 */
[----:B------:R-:W-:-:S04]  /*5200*/  ISETP.NE.AND P1, PT, R2, 0x12, PT ;  /* 0x000000120200780c */ /* 0x000fc80003f25270 */
[----:B------:R-:W-:Y:S02]  /*5210*/  SEL R3, RZ, 0x1, P1 ;  /* 0x00000001ff037807 */ /* 0x000fe40000800000 */
[----:B------:R-:W-:Y:S02]  /*5220*/  SEL R9, R2, RZ, P1 ;  /* 0x000000ff02097207 */ /* 0x000fe40000800000 */
[----:B------:R-:W-:-:S03]  /*5230*/  LOP3.LUT R10, R10, R3, RZ, 0x3c, !PT ;  /* 0x000000030a0a7212 */ /* 0x000fc600078e3cff */
[----:B------:R-:W-:Y:S01]  /*5240*/  IMAD R6, R9, 0x8, R0 ;  /* 0x0000000809067824 */ /* 0x000fe200078e0200 */
[----:B------:R-:W-:Y:S01]  /*5250*/  SHF.L.U32 R5, R10, 0x1f, RZ ;  /* 0x0000001f0a057819 */ /* 0x000fe200000006ff */
[----:B-1----:R-:W-:Y:S06]  /*5260*/  @!P0 BRA `(.L_x_62) ;  /* 0x0000000800d08947 */ /* 0x002fec0003800000 */
.L_x_87:
[----:B------:R-:W1:Y:S01]  /*5270*/  SYNCS.PHASECHK.TRANS64.TRYWAIT P0, [R6+URZ], R5 ;  /* 0x00000005060075a7 */ /* 0x000e62000800017f */
[----:B------:R-:W-:-:S05]  /*5280*/  VIADD R2, R9, 0x1 ;  /* 0x0000000109027836 */ /* 0x000fca0000000000 */
[----:B------:R-:W-:-:S04]  /*5290*/  ISETP.NE.AND P1, PT, R2, 0x12, PT ;  /* 0x000000120200780c */ /* 0x000fc80003f25270 */
[----:B------:R-:W-:Y:S02]  /*52a0*/  SEL R3, RZ, 0x1, P1 ;  /* 0x00000001ff037807 */ /* 0x000fe40000800000 */
[----:B0-----:R-:W-:Y:S02]  /*52b0*/  SEL R7, R2, RZ, P1 ;  /* 0x000000ff02077207 */ /* 0x001fe40000800000 */
[----:B------:R-:W-:-:S03]  /*52c0*/  LOP3.LUT R10, R10, R3, RZ, 0x3c, !PT ;  /* 0x000000030a0a7212 */ /* 0x000fc600078e3cff */
[----:B------:R-:W-:Y:S01]  /*52d0*/  IMAD R9, R7, 0x8, R0 ;  /* 0x0000000807097824 */ /* 0x000fe200078e0200 */
[----:B------:R-:W-:Y:S01]  /*52e0*/  SHF.L.U32 R4, R10, 0x1f, RZ ;  /* 0x0000001f0a047819 */ /* 0x000fe200000006ff */
[----:B-1----:R-:W-:Y:S06]  /*52f0*/  @!P0 BRA `(.L_x_63) ;  /* 0x0000000800c08947 */ /* 0x002fec0003800000 */
.L_x_88:
[----:B------:R-:W1:Y:S01]  /*5300*/  SYNCS.PHASECHK.TRANS64.TRYWAIT P0, [R9+URZ], R4 ;  /* 0x00000004090075a7 */ /* 0x000e62000800017f */
[----:B------:R-:W-:-:S05]  /*5310*/  VIADD R2, R7, 0x1 ;  /* 0x0000000107027836 */ /* 0x000fca0000000000 */
[----:B------:R-:W-:-:S04]  /*5320*/  ISETP.NE.AND P1, PT, R2, 0x12, PT ;  /* 0x000000120200780c */ /* 0x000fc80003f25270 */
[----:B------:R-:W-:Y:S02]  /*5330*/  SEL R3, RZ, 0x1, P1 ;  /* 0x00000001ff037807 */ /* 0x000fe40000800000 */
[----:B------:R-:W-:Y:S02]  /*5340*/  SEL R7, R2, RZ, P1 ;  /* 0x000000ff02077207 */ /* 0x000fe40000800000 */
[----:B------:R-:W-:-:S03]  /*5350*/  LOP3.LUT R10, R10, R3, RZ, 0x3c, !PT ;  /* 0x000000030a0a7212 */ /* 0x000fc600078e3cff */
[----:B0-----:R-:W-:Y:S01]  /*5360*/  IMAD R6, R7, 0x8, R0 ;  /* 0x0000000807067824 */ /* 0x001fe200078e0200 */
[----:B------:R-:W-:Y:S01]  /*5370*/  SHF.L.U32 R5, R10, 0x1f, RZ ;  /* 0x0000001f0a057819 */ /* 0x000fe200000006ff */
[----:B-1----:R-:W-:Y:S06]  /*5380*/  @!P0 BRA `(.L_x_64) ;  /* 0x0000000800b08947 */ /* 0x002fec0003800000 */
.L_x_89:
        /* <DEDUP_REMOVED lines=9> */
.L_x_90:
        /* <DEDUP_REMOVED lines=9> */
.L_x_91:
        /* <DEDUP_REMOVED lines=9> */
.L_x_92:
        /* <DEDUP_REMOVED lines=9> */
.L_x_93:
        /* <DEDUP_REMOVED lines=9> */
.L_x_94:
        /* <DEDUP_REMOVED lines=9> */
.L_x_95:
        /* <DEDUP_REMOVED lines=9> */
.L_x_96:
        /* <DEDUP_REMOVED lines=9> */
.L_x_97:
        /* <DEDUP_REMOVED lines=9> */
.L_x_98:
        /* <DEDUP_REMOVED lines=9> */
.L_x_99:
        /* <DEDUP_REMOVED lines=9> */
.L_x_100:
        /* <DEDUP_REMOVED lines=9> */
.L_x_101:
[----:B------:R-:W1:Y:S01]  /*5a50*/  SYNCS.PHASECHK.TRANS64.TRYWAIT P0, [R6+URZ], R5 ;  /* 0x00000005060075a7 */ /* 0x000e62000800017f */
[----:B------:R-:W-:-:S05]  /*5a60*/  VIADD R2, R7, 0x1 ;  /* 0x0000000107027836 */ /* 0x000fca0000000000 */
[----:B------:R-:W-:-:S04]  /*5a70*/  ISETP.NE.AND P1, PT, R2, 0x12, PT ;  /* 0x000000120200780c */ /* 0x000fc80003f25270 */
[----:B0-----:R-:W-:Y:S02]  /*5a80*/  SEL R4, RZ, 0x1, P1 ;  /* 0x00000001ff047807 */ /* 0x001fe40000800000 */
[----:B------:R-:W-:Y:S02]  /*5a90*/  SEL R3, R2, RZ, P1 ;  /* 0x000000ff02037207 */ /* 0x000fe40000800000 */
[----:B------:R-:W-:Y:S01]  /*5aa0*/  LOP3.LUT R4, R11, R4, RZ, 0x3c, !PT ;  /* 0x000000040b047212 */ /* 0x000fe200078e3cff */
[----:B-1----:R-:W-:Y:S06]  /*5ab0*/  @!P0 BRA `(.L_x_77) ;  /* 0x0000000400e88947 */ /* 0x002fec0003800000 */
.L_x_102:
[----:B------:R-:W-:Y:S01]  /*5ac0*/  IMAD R3, R3, 0x8, R0 ;  /* 0x0000000803037824 */ /* 0x000fe200078e0200 */
[----:B------:R-:W-:-:S07]  /*5ad0*/  SHF.L.U32 R0, R4, 0x1f, RZ ;  /* 0x0000001f04007819 */ /* 0x000fce00000006ff */
.L_x_78:
[----:B-1----:R1:W2:Y:S02]  /*5ae0*/  SYNCS.PHASECHK.TRANS64.TRYWAIT P0, [R3+URZ], R0 ;  /* 0x00000000030075a7 */ /* 0x0022a4000800017f */
[----:B--2---:R-:W-:Y:S05]  /*5af0*/  @!P0 NANOSLEEP.SYNCS 0x989680 ;  /* 0x009896800000895d */ /* 0x004fea0003900000 */
[----:B------:R-:W2:Y:S02]  /*5b00*/  @!P0 SYNCS.PHASECHK.TRANS64 P0, [R3+URZ], R0 ;  /* 0x00000000030085a7 */ /* 0x000ea4000800007f */
[----:B--2---:R-:W-:Y:S05]  /*5b10*/  @!P0 BRA `(.L_x_78) ;  /* 0xfffffffc00f08947 */ /* 0x004fea000383ffff */
.L_x_59:
[----:B------:R-:W-:Y:S05]  /*5b20*/  BSYNC B0 ;  /* 0x0000000000007941 */ /* 0x000fea0003800000 */
.L_x_58:
[----:B------:R-:W-:Y:S05]  /*5b30*/  EXIT ;  /* 0x000000000000794d */ /* 0x000fea0003800000 */
.L_x_18:
[----:B-1----:R-:W-:-:S04]  /*5b40*/  IMAD.U32 R3, RZ, RZ, UR6 ;  /* 0x00000006ff037e24 */ /* 0x002fc8000f8e00ff */
[----:B------:R1:W4:Y:S03]  /*5b50*/  SYNCS.PHASECHK.TRANS64.TRYWAIT P0, [R3+URZ], R2 ;  /* 0x00000002030075a7 */ /* 0x000326000800017f */
[----:B----4-:R-:W-:Y:S05]  /*5b60*/  @!P0 NANOSLEEP.SYNCS 0x989680 ;  /* 0x009896800000895d */ /* 0x010fea0003900000 */
[----:B------:R-:W4:Y:S02]  /*5b70*/  @!P0 SYNCS.PHASECHK.TRANS64 P0, [R3+URZ], R2 ;  /* 0x00000002030085a7 */ /* 0x000f24000800007f */
[----:B----4-:R-:W-:Y:S05]  /*5b80*/  @!P0 BRA `(.L_x_18) ;  /* 0xfffffffc00ec8947 */ /* 0x010fea000383ffff */
[----:B------:R-:W-:Y:S05]  /*5b90*/  BRA `(.L_x_17) ;  /* 0xffffffb800b87947 */ /* 0x000fea000383ffff */
.L_x_24:
[----:B-1----:R-:W-:-:S04]  /*5ba0*/  IMAD.U32 R18, RZ, RZ, UR16 ;  /* 0x00000010ff127e24 */ /* 0x002fc8000f8e00ff */
[----:B------:R1:W4:Y:S03]  /*5bb0*/  SYNCS.PHASECHK.TRANS64.TRYWAIT P0, [R18+URZ], R3 ;  /* 0x00000003120075a7 */ /* 0x000326000800017f */
[----:B----4-:R-:W-:Y:S05]  /*5bc0*/  @!P0 NANOSLEEP.SYNCS 0x989680 ;  /* 0x009896800000895d */ /* 0x010fea0003900000 */
[----:B------:R-:W4:Y:S02]  /*5bd0*/  @!P0 SYNCS.PHASECHK.TRANS64 P0, [R18+URZ], R3 ;  /* 0x00000003120085a7 */ /* 0x000f24000800007f */
[----:B----4-:R-:W-:Y:S05]  /*5be0*/  @!P0 BRA `(.L_x_24) ;  /* 0xfffffffc00ec8947 */ /* 0x010fea000383ffff */
[----:B------:R-:W-:Y:S05]  /*5bf0*/  BRA `(.L_x_23) ;  /* 0xffffffbc00c07947 */ /* 0x000fea000383ffff */
.L_x_45:
[----:B------:R-:W-:Y:S01]  /*5c00*/  BSSY B1, `(.L_x_79) ;  /* 0x0000006000017945 */ /* 0x000fe20003800000 */
[----:B------:R-:W-:-:S07]  /*5c10*/  IMAD.MOV.U32 R2, RZ, RZ, -0x1 ;  /* 0xffffffffff027424 */ /* 0x000fce00078e00ff */
[----:B------:R-:W-:Y:S05]  /*5c20*/  WARPSYNC.COLLECTIVE R2, `(.L_x_80) ;  /* 0x00000000020c7348 */ /* 0x000fea0003c00000 */
[----:B------:R-:W-:Y:S02]  /*5c30*/  ELECT P1, UR62, PT ;  /* 0x00000000003e782f */ /* 0x000fe40003820000 */
[----:B------:R-:W-:Y:S01]  /*5c40*/  MOV R2, UR62 ;  /* 0x0000003e00027c02 */ /* 0x000fe20008000f00 */
[----:B------:R-:W-:Y:S10]  /*5c50*/  ENDCOLLECTIVE ;  /* 0x000000000000791b */ /* 0x000ff40003800000 */
.L_x_80:
[----:B------:R-:W-:Y:S05]  /*5c60*/  BSYNC B1 ;  /* 0x0000000000017941 */ /* 0x000fea0003800000 */
.L_x_79:
[----:B------:R-:W-:Y:S05]  /*5c70*/  BRA `(.L_x_81) ;  /* 0xffffffe800447947 */ /* 0x000fea000383ffff */
.L_x_48:
[----:B-1----:R1:W2:Y:S02]  /*5c80*/  SYNCS.PHASECHK.TRANS64.TRYWAIT P1, [R20+URZ+0x90], R5 ;  /* 0x00009005140075a7 */ /* 0x0022a4000802017f */
[----:B--2---:R-:W-:Y:S05]  /*5c90*/  @!P1 NANOSLEEP.SYNCS 0x989680 ;  /* 0x009896800000995d */ /* 0x004fea0003900000 */
[----:B------:R-:W2:Y:S02]  /*5ca0*/  @!P1 SYNCS.PHASECHK.TRANS64 P1, [R20+URZ+0x90], R5 ;  /* 0x00009005140095a7 */ /* 0x000ea4000802007f */
[----:B--2---:R-:W-:Y:S05]  /*5cb0*/  @!P1 BRA `(.L_x_48) ;  /* 0xfffffffc00f09947 */ /* 0x004fea000383ffff */
[----:B------:R-:W-:Y:S05]  /*5cc0*/  BRA `(.L_x_82) ;  /* 0xffffffe800787947 */ /* 0x000fea000383ffff */
.L_x_57:
[----:B------:R-:W-:Y:S01]  /*5cd0*/  BSSY B0, `(.L_x_83) ;  /* 0x0000006000007945 */ /* 0x000fe20003800000 */
[----:B------:R-:W-:-:S07]  /*5ce0*/  IMAD.MOV.U32 R2, RZ, RZ, -0x1 ;  /* 0xffffffffff027424 */ /* 0x000fce00078e00ff */
[----:B------:R-:W-:Y:S05]  /*5cf0*/  WARPSYNC.COLLECTIVE R2, `(.L_x_84) ;  /* 0x00000000020c7348 */ /* 0x000fea0003c00000 */
[----:B------:R-:W-:Y:S02]  /*5d00*/  ELECT P1, UR62, PT ;  /* 0x00000000003e782f */ /* 0x000fe40003820000 */
[----:B------:R-:W-:Y:S01]  /*5d10*/  MOV R2, UR62 ;  /* 0x0000003e00027c02 */ /* 0x000fe20008000f00 */
[----:B------:R-:W-:Y:S10]  /*5d20*/  ENDCOLLECTIVE ;  /* 0x000000000000791b */ /* 0x000ff40003800000 */
.L_x_84:
[----:B------:R-:W-:Y:S05]  /*5d30*/  BSYNC B0 ;  /* 0x0000000000007941 */ /* 0x000fea0003800000 */
.L_x_83:
[----:B------:R-:W-:Y:S01]  /*5d40*/  PLOP3.LUT P0, PT, P1, PT, PT, 0x80, 0x0 ;  /* 0x000000000000781c */ /* 0x000fe20000f0f070 */
[----:B------:R-:W-:-:S12]  /*5d50*/  BRA `(.L_x_85) ;  /* 0xfffffff000cc7947 */ /* 0x000fd8000383ffff */
.L_x_61:
[----:B0-----:R0:W1:Y:S02]  /*5d60*/  SYNCS.PHASECHK.TRANS64.TRYWAIT P0, [R5+URZ], R2 ;  /* 0x00000002050075a7 */ /* 0x001064000800017f */
[----:B-1----:R-:W-:Y:S05]  /*5d70*/  @!P0 NANOSLEEP.SYNCS 0x989680 ;  /* 0x009896800000895d */ /* 0x002fea0003900000 */
[----:B------:R-:W1:Y:S02]  /*5d80*/  @!P0 SYNCS.PHASECHK.TRANS64 P0, [R5+URZ], R2 ;  /* 0x00000002050085a7 */ /* 0x000e64000800007f */
[----:B-1----:R-:W-:Y:S05]  /*5d90*/  @!P0 BRA `(.L_x_61) ;  /* 0xfffffffc00f08947 */ /* 0x002fea000383ffff */
[----:B------:R-:W-:Y:S05]  /*5da0*/  BRA `(.L_x_86) ;  /* 0xfffffff4000c7947 */ /* 0x000fea000383ffff */
.L_x_62:
[----:B0-----:R0:W1:Y:S02]  /*5db0*/  SYNCS.PHASECHK.TRANS64.TRYWAIT P0, [R7+URZ], R4 ;  /* 0x00000004070075a7 */ /* 0x001064000800017f */
[----:B-1----:R-:W-:Y:S05]  /*5dc0*/  @!P0 NANOSLEEP.SYNCS 0x989680 ;  /* 0x009896800000895d */ /* 0x002fea0003900000 */
[----:B------:R-:W1:Y:S02]  /*5dd0*/  @!P0 SYNCS.PHASECHK.TRANS64 P0, [R7+URZ], R4 ;  /* 0x00000004070085a7 */ /* 0x000e64000800007f */
[----:B-1----:R-:W-:Y:S05]  /*5de0*/  @!P0 BRA `(.L_x_62) ;  /* 0xfffffffc00f08947 */ /* 0x002fea000383ffff */
[----:B------:R-:W-:Y:S05]  /*5df0*/  BRA `(.L_x_87) ;  /* 0xfffffff4001c7947 */ /* 0x000fea000383ffff */
.L_x_63:
[----:B0-----:R0:W1:Y:S02]  /*5e00*/  SYNCS.PHASECHK.TRANS64.TRYWAIT P0, [R6+URZ], R5 ;  /* 0x00000005060075a7 */ /* 0x001064000800017f */
[----:B-1----:R-:W-:Y:S05]  /*5e10*/  @!P0 NANOSLEEP.SYNCS 0x989680 ;  /* 0x009896800000895d */ /* 0x002fea0003900000 */
[----:B------:R-:W1:Y:S02]  /*5e20*/  @!P0 SYNCS.PHASECHK.TRANS64 P0, [R6+URZ], R5 ;  /* 0x00000005060085a7 */ /* 0x000e64000800007f */
[----:B-1----:R-:W-:Y:S05]  /*5e30*/  @!P0 BRA `(.L_x_63) ;  /* 0xfffffffc00f08947 */ /* 0x002fea000383ffff */
[----:B------:R-:W-:Y:S05]  /*5e40*/  BRA `(.L_x_88) ;  /* 0xfffffff4002c7947 */ /* 0x000fea000383ffff */
.L_x_64:
[----:B0-----:R0:W1:Y:S02]  /*5e50*/  SYNCS.PHASECHK.TRANS64.TRYWAIT P0, [R9+URZ], R4 ;  /* 0x00000004090075a7 */ /* 0x001064000800017f */
[----:B-1----:R-:W-:Y:S05]  /*5e60*/  @!P0 NANOSLEEP.SYNCS 0x989680 ;  /* 0x009896800000895d */ /* 0x002fea0003900000 */
[----:B------:R-:W1:Y:S02]  /*5e70*/  @!P0 SYNCS.PHASECHK.TRANS64 P0, [R9+URZ], R4 ;  /* 0x00000004090085a7 */ /* 0x000e64000800007f */
[----:B-1----:R-:W-:Y:S05]  /*5e80*/  @!P0 BRA `(.L_x_64) ;  /* 0xfffffffc00f08947 */ /* 0x002fea000383ffff */
[----:B------:R-:W-:Y:S05]  /*5e90*/  BRA `(.L_x_89) ;  /* 0xfffffff4003c7947 */ /* 0x000fea000383ffff */
.L_x_65:
[----:B0-----:R0:W1:Y:S02]  /*5ea0*/  SYNCS.PHASECHK.TRANS64.TRYWAIT P0, [R6+URZ], R5 ;  /* 0x00000005060075a7 */ /* 0x001064000800017f */
[----:B-1----:R-:W-:Y:S05]  /*5eb0*/  @!P0 NANOSLEEP.SYNCS 0x989680 ;  /* 0x009896800000895d */ /* 0x002fea0003900000 */
[----:B------:R-:W1:Y:S02]  /*5ec0*/  @!P0 SYNCS.PHASECHK.TRANS64 P0, [R6+URZ], R5 ;  /* 0x00000005060085a7 */ /* 0x000e64000800007f */
[----:B-1----:R-:W-:Y:S05]  /*5ed0*/  @!P0 BRA `(.L_x_65) ;  /* 0xfffffffc00f08947 */ /* 0x002fea000383ffff */
[----:B------:R-:W-:Y:S05]  /*5ee0*/  BRA `(.L_x_90) ;  /* 0xfffffff4004c7947 */ /* 0x000fea000383ffff */
.L_x_66:
[----:B0-----:R0:W1:Y:S02]  /*5ef0*/  SYNCS.PHASECHK.TRANS64.TRYWAIT P0, [R9+URZ], R4 ;  /* 0x00000004090075a7 */ /* 0x001064000800017f */
[----:B-1----:R-:W-:Y:S05]  /*5f00*/  @!P0 NANOSLEEP.SYNCS 0x989680 ;  /* 0x009896800000895d */ /* 0x002fea0003900000 */
[----:B------:R-:W1:Y:S02]  /*5f10*/  @!P0 SYNCS.PHASECHK.TRANS64 P0, [R9+URZ], R4 ;  /* 0x00000004090085a7 */ /* 0x000e64000800007f */
[----:B-1----:R-:W-:Y:S05]  /*5f20*/  @!P0 BRA `(.L_x_66) ;  /* 0xfffffffc00f08947 */ /* 0x002fea000383ffff */
[----:B------:R-:W-:Y:S05]  /*5f30*/  BRA `(.L_x_91) ;  /* 0xfffffff4005c7947 */ /* 0x000fea000383ffff */
.L_x_67:
[----:B0-----:R0:W1:Y:S02]  /*5f40*/  SYNCS.PHASECHK.TRANS64.TRYWAIT P0, [R6+URZ], R5 ;  /* 0x00000005060075a7 */ /* 0x001064000800017f */
[----:B-1----:R-:W-:Y:S05]  /*5f50*/  @!P0 NANOSLEEP.SYNCS 0x989680 ;  /* 0x009896800000895d */ /* 0x002fea0003900000 */
[----:B------:R-:W1:Y:S02]  /*5f60*/  @!P0 SYNCS.PHASECHK.TRANS64 P0, [R6+URZ], R5 ;  /* 0x00000005060085a7 */ /* 0x000e64000800007f */
[----:B-1----:R-:W-:Y:S05]  /*5f70*/  @!P0 BRA `(.L_x_67) ;  /* 0xfffffffc00f08947 */ /* 0x002fea000383ffff */
[----:B------:R-:W-:Y:S05]  /*5f80*/  BRA `(.L_x_92) ;  /* 0xfffffff4006c7947 */ /* 0x000fea000383ffff */
.L_x_68:
[----:B0-----:R0:W1:Y:S02]  /*5f90*/  SYNCS.PHASECHK.TRANS64.TRYWAIT P0, [R9+URZ], R4 ;  /* 0x00000004090075a7 */ /* 0x001064000800017f */
[----:B-1----:R-:W-:Y:S05]  /*5fa0*/  @!P0 NANOSLEEP.SYNCS 0x989680 ;  /* 0x009896800000895d */ /* 0x002fea0003900000 */
[----:B------:R-:W1:Y:S02]  /*5fb0*/  @!P0 SYNCS.PHASECHK.TRANS64 P0, [R9+URZ], R4 ;  /* 0x00000004090085a7 */ /* 0x000e64000800007f */
[----:B-1----:R-:W-:Y:S05]  /*5fc0*/  @!P0 BRA `(.L_x_68) ;  /* 0xfffffffc00f08947 */ /* 0x002fea000383ffff */
[----:B------:R-:W-:Y:S05]  /*5fd0*/  BRA `(.L_x_93) ;  /* 0xfffffff4007c7947 */ /* 0x000fea000383ffff */
.L_x_69:
[----:B0-----:R0:W1:Y:S02]  /*5fe0*/  SYNCS.PHASECHK.TRANS64.TRYWAIT P0, [R6+URZ], R5 ;  /* 0x00000005060075a7 */ /* 0x001064000800017f */
[----:B-1----:R-:W-:Y:S05]  /*5ff0*/  @!P0 NANOSLEEP.SYNCS 0x989680 ;  /* 0x009896800000895d */ /* 0x002fea0003900000 */
[----:B------:R-:W1:Y:S02]  /*6000*/  @!P0 SYNCS.PHASECHK.TRANS64 P0, [R6+URZ], R5 ;  /* 0x00000005060085a7 */ /* 0x000e64000800007f */
[----:B-1----:R-:W-:Y:S05]  /*6010*/  @!P0 BRA `(.L_x_69) ;  /* 0xfffffffc00f08947 */ /* 0x002fea000383ffff */
[----:B------:R-:W-:Y:S05]  /*6020*/  BRA `(.L_x_94) ;  /* 0xfffffff4008c7947 */ /* 0x000fea000383ffff */
.L_x_70:
[----:B0-----:R0:W1:Y:S02]  /*6030*/  SYNCS.PHASECHK.TRANS64.TRYWAIT P0, [R9+URZ], R4 ;  /* 0x00000004090075a7 */ /* 0x001064000800017f */
[----:B-1----:R-:W-:Y:S05]  /*6040*/  @!P0 NANOSLEEP.SYNCS 0x989680 ;  /* 0x009896800000895d */ /* 0x002fea0003900000 */
[----:B------:R-:W1:Y:S02]  /*6050*/  @!P0 SYNCS.PHASECHK.TRANS64 P0, [R9+URZ], R4 ;  /* 0x00000004090085a7 */ /* 0x000e64000800007f */
[----:B-1----:R-:W-:Y:S05]  /*6060*/  @!P0 BRA `(.L_x_70) ;  /* 0xfffffffc00f08947 */ /* 0x002fea000383ffff */
[----:B------:R-:W-:Y:S05]  /*6070*/  BRA `(.L_x_95) ;  /* 0xfffffff4009c7947 */ /* 0x000fea000383ffff */
.L_x_71:
[----:B0-----:R0:W1:Y:S02]  /*6080*/  SYNCS.PHASECHK.TRANS64.TRYWAIT P0, [R6+URZ], R5 ;  /* 0x00000005060075a7 */ /* 0x001064000800017f */
[----:B-1----:R-:W-:Y:S05]  /*6090*/  @!P0 NANOSLEEP.SYNCS 0x989680 ;  /* 0x009896800000895d */ /* 0x002fea0003900000 */
[----:B------:R-:W1:Y:S02]  /*60a0*/  @!P0 SYNCS.PHASECHK.TRANS64 P0, [R6+URZ], R5 ;  /* 0x00000005060085a7 */ /* 0x000e64000800007f */
[----:B-1----:R-:W-:Y:S05]  /*60b0*/  @!P0 BRA `(.L_x_71) ;  /* 0xfffffffc00f08947 */ /* 0x002fea000383ffff */
[----:B------:R-:W-:Y:S05]  /*60c0*/  BRA `(.L_x_96) ;  /* 0xfffffff400ac7947 */ /* 0x000fea000383ffff */
.L_x_72:
[----:B0-----:R0:W1:Y:S02]  /*60d0*/  SYNCS.PHASECHK.TRANS64.TRYWAIT P0, [R9+URZ], R4 ;  /* 0x00000004090075a7 */ /* 0x001064000800017f */
[----:B-1----:R-:W-:Y:S05]  /*60e0*/  @!P0 NANOSLEEP.SYNCS 0x989680 ;  /* 0x009896800000895d */ /* 0x002fea0003900000 */
[----:B------:R-:W1:Y:S02]  /*60f0*/  @!P0 SYNCS.PHASECHK.TRANS64 P0, [R9+URZ], R4 ;  /* 0x00000004090085a7 */ /* 0x000e64000800007f */
[----:B-1----:R-:W-:Y:S05]  /*6100*/  @!P0 BRA `(.L_x_72) ;  /* 0xfffffffc00f08947 */ /* 0x002fea000383ffff */
[----:B------:R-:W-:Y:S05]  /*6110*/  BRA `(.L_x_97) ;  /* 0xfffffff400bc7947 */ /* 0x000fea000383ffff */
.L_x_73:
[----:B0-----:R0:W1:Y:S02]  /*6120*/  SYNCS.PHASECHK.TRANS64.TRYWAIT P0, [R6+URZ], R5 ;  /* 0x00000005060075a7 */ /* 0x001064000800017f */
[----:B-1----:R-:W-:Y:S05]  /*6130*/  @!P0 NANOSLEEP.SYNCS 0x989680 ;  /* 0x009896800000895d */ /* 0x002fea0003900000 */
[----:B------:R-:W1:Y:S02]  /*6140*/  @!P0 SYNCS.PHASECHK.TRANS64 P0, [R6+URZ], R5 ;  /* 0x00000005060085a7 */ /* 0x000e64000800007f */
[----:B-1----:R-:W-:Y:S05]  /*6150*/  @!P0 BRA `(.L_x_73) ;  /* 0xfffffffc00f08947 */ /* 0x002fea000383ffff */
[----:B------:R-:W-:Y:S05]  /*6160*/  BRA `(.L_x_98) ;  /* 0xfffffff400cc7947 */ /* 0x000fea000383ffff */
.L_x_74:
[----:B0-----:R0:W1:Y:S02]  /*6170*/  SYNCS.PHASECHK.TRANS64.TRYWAIT P0, [R9+URZ], R4 ;  /* 0x00000004090075a7 */ /* 0x001064000800017f */
[----:B-1----:R-:W-:Y:S05]  /*6180*/  @!P0 NANOSLEEP.SYNCS 0x989680 ;  /* 0x009896800000895d */ /* 0x002fea0003900000 */
[----:B------:R-:W1:Y:S02]  /*6190*/  @!P0 SYNCS.PHASECHK.TRANS64 P0, [R9+URZ], R4 ;  /* 0x00000004090085a7 */ /* 0x000e64000800007f */
[----:B-1----:R-:W-:Y:S05]  /*61a0*/  @!P0 BRA `(.L_x_74) ;  /* 0xfffffffc00f08947 */ /* 0x002fea000383ffff */
[----:B------:R-:W-:Y:S05]  /*61b0*/  BRA `(.L_x_99) ;  /* 0xfffffff400dc7947 */ /* 0x000fea000383ffff */
.L_x_75:
[----:B0-----:R0:W1:Y:S02]  /*61c0*/  SYNCS.PHASECHK.TRANS64.TRYWAIT P0, [R6+URZ], R5 ;  /* 0x00000005060075a7 */ /* 0x001064000800017f */
[----:B-1----:R-:W-:Y:S05]  /*61d0*/  @!P0 NANOSLEEP.SYNCS 0x989680 ;  /* 0x009896800000895d */ /* 0x002fea0003900000 */
[----:B------:R-:W1:Y:S02]  /*61e0*/  @!P0 SYNCS.PHASECHK.TRANS64 P0, [R6+URZ], R5 ;  /* 0x00000005060085a7 */ /* 0x000e64000800007f */
[----:B-1----:R-:W-:Y:S05]  /*61f0*/  @!P0 BRA `(.L_x_75) ;  /* 0xfffffffc00f08947 */ /* 0x002fea000383ffff */
[----:B------:R-:W-:Y:S05]  /*6200*/  BRA `(.L_x_100) ;  /* 0xfffffff400ec7947 */ /* 0x000fea000383ffff */
.L_x_76:
[----:B0-----:R0:W1:Y:S02]  /*6210*/  SYNCS.PHASECHK.TRANS64.TRYWAIT P0, [R9+URZ], R4 ;  /* 0x00000004090075a7 */ /* 0x001064000800017f */
[----:B-1----:R-:W-:Y:S05]  /*6220*/  @!P0 NANOSLEEP.SYNCS 0x989680 ;  /* 0x009896800000895d */ /* 0x002fea0003900000 */
[----:B------:R-:W1:Y:S02]  /*6230*/  @!P0 SYNCS.PHASECHK.TRANS64 P0, [R9+URZ], R4 ;  /* 0x00000004090085a7 */ /* 0x000e64000800007f */
[----:B-1----:R-:W-:Y:S05]  /*6240*/  @!P0 BRA `(.L_x_76) ;  /* 0xfffffffc00f08947 */ /* 0x002fea000383ffff */
[----:B------:R-:W-:Y:S05]  /*6250*/  BRA `(.L_x_101) ;  /* 0xfffffff400fc7947 */ /* 0x000fea000383ffff */
.L_x_77:
[----:B0-----:R0:W1:Y:S02]  /*6260*/  SYNCS.PHASECHK.TRANS64.TRYWAIT P0, [R6+URZ], R5 ;  /* 0x00000005060075a7 */ /* 0x001064000800017f */
[----:B-1----:R-:W-:Y:S05]  /*6270*/  @!P0 NANOSLEEP.SYNCS 0x989680 ;  /* 0x009896800000895d */ /* 0x002fea0003900000 */
[----:B------:R-:W1:Y:S02]  /*6280*/  @!P0 SYNCS.PHASECHK.TRANS64 P0, [R6+URZ], R5 ;  /* 0x00000005060085a7 */ /* 0x000e64000800007f */
[----:B-1----:R-:W-:Y:S05]  /*6290*/  @!P0 BRA `(.L_x_77) ;  /* 0xfffffffc00f08947 */ /* 0x002fea000383ffff */
[----:B------:R-:W-:Y:S05]  /*62a0*/  BRA `(.L_x_102) ;  /* 0xfffffff800047947 */ /* 0x000fea000383ffff */
.L_x_103:
[----:B------:R-:W-:-:S00]  /*62b0*/  BRA `(.L_x_103) ;  /* 0xfffffffc00fc7947 */ /* 0x000fc0000383ffff */
[----:B------:R-:W-:-:S00]  /*62c0*/  NOP ;  /* 0x0000000000007918 */ /* 0x000fc00000000000 */
        /* <DEDUP_REMOVED lines=11> */
.L_x_104:


//--------------------- .nv.shared._ZN7cutlass13device_kernelINS_4gemm6kernel13GemmUniversalIN4cute5tupleIJiiiiEEENS1_10collective13CollectiveMmaINS1_37MainloopSm90TmaGmmaWarpSpecializedFP8ILi18ENS5_IJNS4_1CILi1EEESB_SB_EEENS1_35KernelTmaWarpSpecializedCooperativeEEENS5_IJNSA_ILi384EEENSA_ILi8EEENSA_ILi32EEEEEENS_12float_e4m3_tENS5_IJlSB_lEEESJ_SK_NS4_8TiledMMAINS4_8MMA_AtomIJNS4_4SM904GMMA29MMA_64x8x32_F32E4M3E4M3_SS_TNILNSO_7ScaleInE1ELSQ_1EEEEEENS4_6LayoutINS5_IJNSA_ILi2EEESB_SB_EEENS5_IJSB_NSA_ILi0EEESW_EEEEENS5_IJNS4_10UnderscoreESZ_SZ_EEEEENS4_13SM90_TMA_LOADENS4_14ComposedLayoutINS4_7SwizzleILi1ELi4ELi3EEENS4_18smem_ptr_flag_bitsILi8EEENST_INS5_IJSG_SH_EEENS5_IJSH_SB_EEEEEEEvNS4_8identityES12_S1B_vS1C_EENS_8epilogue10collective6detail29Sm90TmaWarpSpecializedAdapterINS1F_15DefaultEpilogueISJ_SK_SK_NS1E_6thread17LinearCombinationISJ_Li1EffLNS1J_9ScaleType4KindE0ELNS_15FloatRoundStyleE2ESJ_EENS1_15EpilogueDefaultEEEEEvvEEEEvNT_6ParamsE --------------------------
	.section	.nv.shared._ZN7cutlass13device_kernelINS_4gemm6kernel13GemmUniversalIN4cute5tupleIJiiiiEEENS1_10collective13CollectiveMmaINS1_37MainloopSm90TmaGmmaWarpSpecializedFP8ILi18ENS5_IJNS4_1CILi1EEESB_SB_EEENS1_35KernelTmaWarpSpecializedCooperativeEEENS5_IJNSA_ILi384EEENSA_ILi8EEENSA_ILi32EEEEEENS_12float_e4m3_tENS5_IJlSB_lEEESJ_SK_NS4_8TiledMMAINS4_8MMA_AtomIJNS4_4SM904GMMA29MMA_64x8x32_F32E4M3E4M3_SS_TNILNSO_7ScaleInE1ELSQ_1EEEEEENS4_6LayoutINS5_IJNSA_ILi2EEESB_SB_EEENS5_IJSB_NSA_ILi0EEESW_EEEEENS5_IJNS4_10UnderscoreESZ_SZ_EEEEENS4_13SM90_TMA_LOADENS4_14ComposedLayoutINS4_7SwizzleILi1ELi4ELi3EEENS4_18smem_ptr_flag_bitsILi8EEENST_INS5_IJSG_SH_EEENS5_IJSH_SB_EEEEEEEvNS4_8identityES12_S1B_vS1C_EENS_8epilogue10collective6detail29Sm90TmaWarpSpecializedAdapterINS1F_15DefaultEpilogueISJ_SK_SK_NS1E_6thread17LinearCombinationISJ_Li1EffLNS1J_9ScaleType4KindE0ELNS_15FloatRoundStyleE2ESJ_EENS1_15EpilogueDefaultEEEEEvvEEEEvNT_6ParamsE,"aw",@nobits
	.sectionflags	@""
	.align	16
	.zero		1024


//--------------------- .nv.shared.reserved.0     --------------------------
	.section	.nv.shared.reserved.0,"aw",@nobits
	.weak		__nv_reservedSMEM_offset_0_alias
	.size		__nv_reservedSMEM_offset_0_alias, 0, 0
	.other		__nv_reservedSMEM_offset_0_alias,@"STO_CUDA_RESERVED_SHARED STV_DEFAULT"
__nv_reservedSMEM_offset_0_alias:
	.zero		0


//--------------------- .nv.global                --------------------------
	.section	.nv.global,"aw",@nobits
.nv.global:
	.type		_ZN39_INTERNAL_dec4bb8c_4_k_cu_1738e496_83404cute1_E,@object
	.size		_ZN39_INTERNAL_dec4bb8c_4_k_cu_1738e496_83404cute1_E,(_ZN39_INTERNAL_dec4bb8c_4_k_cu_1738e496_83404cuda3std3__45__cpo6cbeginE - _ZN39_INTERNAL_dec4bb8c_4_k_cu_1738e496_83404cute1_E)
_ZN39_INTERNAL_dec4bb8c_4_k_cu_1738e496_83404cute1_E:
	.zero		1
	.type		_ZN39_INTERNAL_dec4bb8c_4_k_cu_1738e496_83404cuda3std3__45__cpo6cbeginE,@object
	.size		_ZN39_INTERNAL_dec4bb8c_4_k_cu_1738e496_83404cuda3std3__45__cpo6cbeginE,(_ZN39_INTERNAL_dec4bb8c_4_k_cu_1738e496_83404cuda3std3__48in_placeE - _ZN39_INTERNAL_dec4bb8c_4_k_cu_1738e496_83404cuda3std3__45__cpo6cbeginE)
_ZN39_INTERNAL_dec4bb8c_4_k_cu_1738e496_83404cuda3std3__45__cpo6cbeginE:
	.zero		1
	.type		_ZN39_INTERNAL_dec4bb8c_4_k_cu_1738e496_83404cuda3std3__48in_placeE,@object
	.size		_ZN39_INTERNAL_dec4bb8c_4_k_cu_1738e496_83404cuda3std3__48in_placeE,(_ZN39_INTERNAL_dec4bb8c_4_k_cu_1738e496_83404cuda3std6ranges3__45__cpo9iter_moveE - _ZN39_INTERNAL_dec4bb8c_4_k_cu_1738e496_83404cuda3std3__48in_placeE)
_ZN39_INTERNAL_dec4bb8c_4_k_cu_1738e496_83404cuda3std3__48in_placeE:
	.zero		1
	.type		_ZN39_INTERNAL_dec4bb8c_4_k_cu_1738e496_83404cuda3std6ranges3__45__cpo9iter_moveE,@object
	.size		_ZN39_INTERNAL_dec4bb8c_4_k_cu_1738e496_83404cuda3std6ranges3__45__cpo9iter_moveE,(_ZN39_INTERNAL_dec4bb8c_4_k_cu_1738e496_83404cuda3std3__45__cpo5beginE - _ZN39_INTERNAL_dec4bb8c_4_k_cu_1738e496_83404cuda3std6ranges3__45__cpo9iter_moveE)
_ZN39_INTERNAL_dec4bb8c_4_k_cu_1738e496_83404cuda3std6ranges3__45__cpo9iter_moveE:
	.zero		1
	.type		_ZN39_INTERNAL_dec4bb8c_4_k_cu_1738e496_83404cuda3std3__45__cpo5beginE,@object
	.size		_ZN39_INTERNAL_dec4bb8c_4_k_cu_1738e496_83404cuda3std3__45__cpo5beginE,(_ZN39_INTERNAL_dec4bb8c_4_k_cu_1738e496_83404cuda3std3__441_GLOBAL__N__dec4bb8c_4_k_cu_1738e496_83406ignoreE - _ZN39_INTERNAL_dec4bb8c_4_k_cu_1738e496_83404cuda3std3__45__cpo5beginE)
_ZN39_INTERNAL_dec4bb8c_4_k_cu_1738e496_83404cuda3std3__45__cpo5beginE:
	.zero		1
	.type		_ZN39_INTERNAL_dec4bb8c_4_k_cu_1738e496_83404cuda3std3__441_GLOBAL__N__dec4bb8c_4_k_cu_1738e496_83406ignoreE,@object
	.size		_ZN39_INTERNAL_dec4bb8c_4_k_cu_1738e496_83404cuda3std3__441_GLOBAL__N__dec4bb8c_4_k_cu_1738e496_83406ignoreE,(_ZN39_INTERNAL_dec4bb8c_4_k_cu_1738e496_83404cute7productE - _ZN39_INTERNAL_dec4bb8c_4_k_cu_1738e496_83404cuda3std3__441_GLOBAL__N__dec4bb8c_4_k_cu_1738e496_83406ignoreE)
_ZN39_INTERNAL_dec4bb8c_4_k_cu_1738e496_83404cuda3std3__441_GLOBAL__N__dec4bb8c_4_k_cu_1738e496_83406ignoreE:
	.zero		1
	.type		_ZN39_INTERNAL_dec4bb8c_4_k_cu_1738e496_83404cute7productE,@object
	.size		_ZN39_INTERNAL_dec4bb8c_4_k_cu_1738e496_83404cute7productE,(_ZN39_INTERNAL_dec4bb8c_4_k_cu_1738e496_83404cuda3std3__45__cpo3endE - _ZN39_INTERNAL_dec4bb8c_4_k_cu_1738e496_83404cute7productE)
_ZN39_INTERNAL_dec4bb8c_4_k_cu_1738e496_83404cute7productE:
	.zero		1
	.type		_ZN39_INTERNAL_dec4bb8c_4_k_cu_1738e496_83404cuda3std3__45__cpo3endE,@object
	.size		_ZN39_INTERNAL_dec4bb8c_4_k_cu_1738e496_83404cuda3std3__45__cpo3endE,(_ZN39_INTERNAL_dec4bb8c_4_k_cu_1738e496_83404cuda3std3__419piecewise_constructE - _ZN39_INTERNAL_dec4bb8c_4_k_cu_1738e496_83404cuda3std3__45__cpo3endE)
_ZN39_INTERNAL_dec4bb8c_4_k_cu_1738e496_83404cuda3std3__45__cpo3endE:
	.zero		1
	.type		_ZN39_INTERNAL_dec4bb8c_4_k_cu_1738e496_83404cuda3std3__419piecewise_constructE,@object
	.size		_ZN39_INTERNAL_dec4bb8c_4_k_cu_1738e496_83404cuda3std3__419piecewise_constructE,(_ZN39_INTERNAL_dec4bb8c_4_k_cu_1738e496_83404cuda3std3__45__cpo4cendE - _ZN39_INTERNAL_dec4bb8c_4_k_cu_1738e496_83404cuda3std3__419piecewise_constructE)
_ZN39_INTERNAL_dec4bb8c_4_k_cu_1738e496_83404cuda3std3__419piecewise_constructE:
	.zero		1
	.type		_ZN39_INTERNAL_dec4bb8c_4_k_cu_1738e496_83404cuda3std3__45__cpo4cendE,@object
	.size		_ZN39_INTERNAL_dec4bb8c_4_k_cu_1738e496_83404cuda3std3__45__cpo4cendE,(_ZN39_INTERNAL_dec4bb8c_4_k_cu_1738e496_83404cuda3std6ranges3__45__cpo4swapE - _ZN39_INTERNAL_dec4bb8c_4_k_cu_1738e496_83404cuda3std3__45__cpo4cendE)
_ZN39_INTERNAL_dec4bb8c_4_k_cu_1738e496_83404cuda3std3__45__cpo4cendE:
	.zero		1
	.type		_ZN39_INTERNAL_dec4bb8c_4_k_cu_1738e496_83404cuda3std6ranges3__45__cpo4swapE,@object
	.size		_ZN39_INTERNAL_dec4bb8c_4_k_cu_1738e496_83404cuda3std6ranges3__45__cpo4swapE,(.L_7 - _ZN39_INTERNAL_dec4bb8c_4_k_cu_1738e496_83404cuda3std6ranges3__45__cpo4swapE)
_ZN39_INTERNAL_dec4bb8c_4_k_cu_1738e496_83404cuda3std6ranges3__45__cpo4swapE:
	.zero		1
.L_7:


//--------------------- .nv.constant0._ZN7cutlass13device_kernelINS_4gemm6kernel13GemmUniversalIN4cute5tupleIJiiiiEEENS1_10collective13CollectiveMmaINS1_37MainloopSm90TmaGmmaWarpSpecializedFP8ILi18ENS5_IJNS4_1CILi1EEESB_SB_EEENS1_35KernelTmaWarpSpecializedCooperativeEEENS5_IJNSA_ILi384EEENSA_ILi8EEENSA_ILi32EEEEEENS_12float_e4m3_tENS5_IJlSB_lEEESJ_SK_NS4_8TiledMMAINS4_8MMA_AtomIJNS4_4SM904GMMA29MMA_64x8x32_F32E4M3E4M3_SS_TNILNSO_7ScaleInE1ELSQ_1EEEEEENS4_6LayoutINS5_IJNSA_ILi2EEESB_SB_EEENS5_IJSB_NSA_ILi0EEESW_EEEEENS5_IJNS4_10UnderscoreESZ_SZ_EEEEENS4_13SM90_TMA_LOADENS4_14ComposedLayoutINS4_7SwizzleILi1ELi4ELi3EEENS4_18smem_ptr_flag_bitsILi8EEENST_INS5_IJSG_SH_EEENS5_IJSH_SB_EEEEEEEvNS4_8identityES12_S1B_vS1C_EENS_8epilogue10collective6detail29Sm90TmaWarpSpecializedAdapterINS1F_15DefaultEpilogueISJ_SK_SK_NS1E_6thread17LinearCombinationISJ_Li1EffLNS1J_9ScaleType4KindE0ELNS_15FloatRoundStyleE2ESJ_EENS1_15EpilogueDefaultEEEEEvvEEEEvNT_6ParamsE --------------------------
	.section	.nv.constant0._ZN7cutlass13device_kernelINS_4gemm6kernel13GemmUniversalIN4cute5tupleIJiiiiEEENS1_10collective13CollectiveMmaINS1_37MainloopSm90TmaGmmaWarpSpecializedFP8ILi18ENS5_IJNS4_1CILi1EEESB_SB_EEENS1_35KernelTmaWarpSpecializedCooperativeEEENS5_IJNSA_ILi384EEENSA_ILi8EEENSA_ILi32EEEEEENS_12float_e4m3_tENS5_IJlSB_lEEESJ_SK_NS4_8TiledMMAINS4_8MMA_AtomIJNS4_4SM904GMMA29MMA_64x8x32_F32E4M3E4M3_SS_TNILNSO_7ScaleInE1ELSQ_1EEEEEENS4_6LayoutINS5_IJNSA_ILi2EEESB_SB_EEENS5_IJSB_NSA_ILi0EEESW_EEEEENS5_IJNS4_10UnderscoreESZ_SZ_EEEEENS4_13SM90_TMA_LOADENS4_14ComposedLayoutINS4_7SwizzleILi1ELi4ELi3EEENS4_18smem_ptr_flag_bitsILi8EEENST_INS5_IJSG_SH_EEENS5_IJSH_SB_EEEEEEEvNS4_8identityES12_S1B_vS1C_EENS_8epilogue10collective6detail29Sm90TmaWarpSpecializedAdapterINS1F_15DefaultEpilogueISJ_SK_SK_NS1E_6thread17LinearCombinationISJ_Li1EffLNS1J_9ScaleType4KindE0ELNS_15FloatRoundStyleE2ESJ_EENS1_15EpilogueDefaultEEEEEvvEEEEvNT_6ParamsE,"a",@progbits
	.sectionflags	@""
	.align	4
.nv.constant0._ZN7cutlass13device_kernelINS_4gemm6kernel13GemmUniversalIN4cute5tupleIJiiiiEEENS1_10collective13CollectiveMmaINS1_37MainloopSm90TmaGmmaWarpSpecializedFP8ILi18ENS5_IJNS4_1CILi1EEESB_SB_EEENS1_35KernelTmaWarpSpecializedCooperativeEEENS5_IJNSA_ILi384EEENSA_ILi8EEENSA_ILi32EEEEEENS_12float_e4m3_tENS5_IJlSB_lEEESJ_SK_NS4_8TiledMMAINS4_8MMA_AtomIJNS4_4SM904GMMA29MMA_64x8x32_F32E4M3E4M3_SS_TNILNSO_7ScaleInE1ELSQ_1EEEEEENS4_6LayoutINS5_IJNSA_ILi2EEESB_SB_EEENS5_IJSB_NSA_ILi0EEESW_EEEEENS5_IJNS4_10UnderscoreESZ_SZ_EEEEENS4_13SM90_TMA_LOADENS4_14ComposedLayoutINS4_7SwizzleILi1ELi4ELi3EEENS4_18smem_ptr_flag_bitsILi8EEENST_INS5_IJSG_SH_EEENS5_IJSH_SB_EEEEEEEvNS4_8identityES12_S1B_vS1C_EENS_8epilogue10collective6detail29Sm90TmaWarpSpecializedAdapterINS1F_15DefaultEpilogueISJ_SK_SK_NS1E_6thread17LinearCombinationISJ_Li1EffLNS1J_9ScaleType4KindE0ELNS_15FloatRoundStyleE2ESJ_EENS1_15EpilogueDefaultEEEEEvvEEEEvNT_6ParamsE:
	.zero		1664


//--------------------- SYMBOLS --------------------------

	.type		.nv.reservedSmem.offset0,@object
	.size		.nv.reservedSmem.offset0,0x4
